// auto-generated by cutlass_sweep.gemm — config: {"arch": "sm_90", "cluster_m": 1, "cluster_n": 2, "dtype": "fp16", "stages": 3, "tile_k": 128, "tile_m": 256, "tile_n": 128}
#include "cutlass/cutlass.h"
#include "cutlass/gemm/collective/collective_builder.hpp"
#include "cutlass/gemm/device/gemm_universal_adapter.h"
#include "cutlass/gemm/kernel/gemm_universal.hpp"
#include "cutlass/epilogue/collective/collective_builder.hpp"

using ElemA = cutlass::half_t;
using ElemB = cutlass::half_t;
using ElemCD = cutlass::half_t;
using Acc  = float;
using TileShape    = cute::Shape<cute::_256, cute::_128, cute::_128>;
using ClusterShape = cute::Shape<cute::_1, cute::_2, cute::_1>;

using CollectiveEpilogue = typename cutlass::epilogue::collective::CollectiveBuilder<
    cutlass::arch::Sm90, cutlass::arch::OpClassTensorOp,
    TileShape, ClusterShape,
    cutlass::epilogue::collective::EpilogueTileAuto,
    Acc, Acc,
    ElemCD, cutlass::layout::RowMajor, 128 / cutlass::sizeof_bits<ElemCD>::value,
    ElemCD, cutlass::layout::RowMajor, 128 / cutlass::sizeof_bits<ElemCD>::value,
    cutlass::epilogue::collective::EpilogueScheduleAuto
  >::CollectiveOp;

using CollectiveMainloop = typename cutlass::gemm::collective::CollectiveBuilder<
    cutlass::arch::Sm90, cutlass::arch::OpClassTensorOp,
    ElemA, cutlass::layout::RowMajor, 128 / cutlass::sizeof_bits<ElemA>::value,
    ElemB, cutlass::layout::ColumnMajor, 128 / cutlass::sizeof_bits<ElemB>::value,
    Acc,
    TileShape, ClusterShape,
    cutlass::gemm::collective::StageCount<3>,
    cutlass::gemm::collective::KernelScheduleAuto
  >::CollectiveOp;

using GemmKernel = cutlass::gemm::kernel::GemmUniversal<
    cute::Shape<int,int,int,int>,
    CollectiveMainloop,
    CollectiveEpilogue
>;
using Gemm = cutlass::gemm::device::GemmUniversalAdapter<GemmKernel>;

// Force the device kernel symbol into the cubin without needing a host main.
auto* _anchor = &cutlass::device_kernel<GemmKernel>;


// ===== COMPILED SASS (sm_90a) =====

	.target	sm_90a

	.elftype	@"ET_EXEC"


//--------------------- .note.nv.tkinfo           --------------------------
	.section	.note.nv.tkinfo,"",@"SHT_NOTE"
	.sectionflags	@"SHF_NOTE_NV_TKINFO"
	.tkinfo
        /*0018*/ 	.word	0x00000002
        /*0030*/ 	.string	""
        /*0030*/ 	.string	"ptxas"
        /*0030*/ 	.string	"Cuda compilation tools, release 13.0, V13.0.88"
        /*0030*/ 	.string	"Build cuda_13.0.r13.0/compiler.36424714_0"
        /*0030*/ 	.string	"-arch sm_90a -m 64 "



//--------------------- .note.nv.cuinfo           --------------------------
	.section	.note.nv.cuinfo,"",@"SHT_NOTE"
	.sectionflags	@"SHF_NOTE_NV_CUINFO"
        /*0018*/ 	.short	0x0002
        /*001a*/ 	.short	0x005a
        /*001c*/ 	.short	0x0082
	.zero		2


//--------------------- .nv.info                  --------------------------
	.section	.nv.info,"",@"SHT_CUDA_INFO"
	.align	4


	//----- nvinfo : EIATTR_REGCOUNT
	.align		4
        /*0000*/ 	.byte	0x04, 0x2f
        /*0002*/ 	.short	(.L_15 - .L_14)
	.align		4
.L_14:
        /*0004*/ 	.word	index@(_ZN7cutlass13device_kernelINS_4gemm6kernel13GemmUniversalIN4cute5tupleIJiiiiEEENS1_10collective13CollectiveMmaINS1_34MainloopSm90TmaGmmaWarpSpecializedILi3ENS5_IJNS4_1CILi1EEENSA_ILi2EEESB_EEENS1_35KernelTmaWarpSpecializedCooperativeEEENS5_IJNSA_ILi256EEENSA_ILi128EEESH_EEENS_6half_tENS5_IJlSB_lEEESJ_SK_NS4_8TiledMMAINS4_8MMA_AtomIJNS4_4SM904GMMA26MMA_64x128x16_F32F16F16_SSILNSO_5MajorE0ELSQ_0ELNSO_7ScaleInE1ELSR_1EEEEEENS4_6LayoutINS5_IJSC_SB_SB_EEENS5_IJSB_NSA_ILi0EEESW_EEEEENS5_IJNS4_10UnderscoreESZ_SZ_EEEEENS4_23SM90_TMA_LOAD_MULTICASTENS4_14ComposedLayoutINS4_7SwizzleILi3ELi4ELi3EEENS4_18smem_ptr_flag_bitsILi16EEENSU_INS5_IJNSA_ILi8EEENSA_ILi64EEEEEENS5_IJS19_SB_EEEEEEEvNS4_8identityENS4_13SM90_TMA_LOADES1D_vS1E_EENS_8epilogue10collective6detail29Sm90TmaWarpSpecializedAdapterINS1I_15DefaultEpilogueISJ_SK_SK_NS1H_6thread17LinearCombinationISJ_Li1EffLNS1M_9ScaleType4KindE0ELNS_15FloatRoundStyleE2ESJ_EENS1_15EpilogueDefaultEEEEEvvEEEEvNT_6ParamsE)
        /*0008*/ 	.word	0x000000a8


	//----- nvinfo : EIATTR_FRAME_SIZE
	.align		4
.L_15:
        /*000c*/ 	.byte	0x04, 0x11
        /*000e*/ 	.short	(.L_17 - .L_16)
	.align		4
.L_16:
        /*0010*/ 	.word	index@(_ZN7cutlass13device_kernelINS_4gemm6kernel13GemmUniversalIN4cute5tupleIJiiiiEEENS1_10collective13CollectiveMmaINS1_34MainloopSm90TmaGmmaWarpSpecializedILi3ENS5_IJNS4_1CILi1EEENSA_ILi2EEESB_EEENS1_35KernelTmaWarpSpecializedCooperativeEEENS5_IJNSA_ILi256EEENSA_ILi128EEESH_EEENS_6half_tENS5_IJlSB_lEEESJ_SK_NS4_8TiledMMAINS4_8MMA_AtomIJNS4_4SM904GMMA26MMA_64x128x16_F32F16F16_SSILNSO_5MajorE0ELSQ_0ELNSO_7ScaleInE1ELSR_1EEEEEENS4_6LayoutINS5_IJSC_SB_SB_EEENS5_IJSB_NSA_ILi0EEESW_EEEEENS5_IJNS4_10UnderscoreESZ_SZ_EEEEENS4_23SM90_TMA_LOAD_MULTICASTENS4_14ComposedLayoutINS4_7SwizzleILi3ELi4ELi3EEENS4_18smem_ptr_flag_bitsILi16EEENSU_INS5_IJNSA_ILi8EEENSA_ILi64EEEEEENS5_IJS19_SB_EEEEEEEvNS4_8identityENS4_13SM90_TMA_LOADES1D_vS1E_EENS_8epilogue10collective6detail29Sm90TmaWarpSpecializedAdapterINS1I_15DefaultEpilogueISJ_SK_SK_NS1H_6thread17LinearCombinationISJ_Li1EffLNS1M_9ScaleType4KindE0ELNS_15FloatRoundStyleE2ESJ_EENS1_15EpilogueDefaultEEEEEvvEEEEvNT_6ParamsE)
        /*0014*/ 	.word	0x00000000


	//----- nvinfo : EIATTR_MIN_STACK_SIZE
	.align		4
.L_17:
        /*0018*/ 	.byte	0x04, 0x12
        /*001a*/ 	.short	(.L_19 - .L_18)
	.align		4
.L_18:
        /*001c*/ 	.word	index@(_ZN7cutlass13device_kernelINS_4gemm6kernel13GemmUniversalIN4cute5tupleIJiiiiEEENS1_10collective13CollectiveMmaINS1_34MainloopSm90TmaGmmaWarpSpecializedILi3ENS5_IJNS4_1CILi1EEENSA_ILi2EEESB_EEENS1_35KernelTmaWarpSpecializedCooperativeEEENS5_IJNSA_ILi256EEENSA_ILi128EEESH_EEENS_6half_tENS5_IJlSB_lEEESJ_SK_NS4_8TiledMMAINS4_8MMA_AtomIJNS4_4SM904GMMA26MMA_64x128x16_F32F16F16_SSILNSO_5MajorE0ELSQ_0ELNSO_7ScaleInE1ELSR_1EEEEEENS4_6LayoutINS5_IJSC_SB_SB_EEENS5_IJSB_NSA_ILi0EEESW_EEEEENS5_IJNS4_10UnderscoreESZ_SZ_EEEEENS4_23SM90_TMA_LOAD_MULTICASTENS4_14ComposedLayoutINS4_7SwizzleILi3ELi4ELi3EEENS4_18smem_ptr_flag_bitsILi16EEENSU_INS5_IJNSA_ILi8EEENSA_ILi64EEEEEENS5_IJS19_SB_EEEEEEEvNS4_8identityENS4_13SM90_TMA_LOADES1D_vS1E_EENS_8epilogue10collective6detail29Sm90TmaWarpSpecializedAdapterINS1I_15DefaultEpilogueISJ_SK_SK_NS1H_6thread17LinearCombinationISJ_Li1EffLNS1M_9ScaleType4KindE0ELNS_15FloatRoundStyleE2ESJ_EENS1_15EpilogueDefaultEEEEEvvEEEEvNT_6ParamsE)
        /*0020*/ 	.word	0x00000000
.L_19:


//--------------------- .nv.compat                --------------------------
	.section	.nv.compat,"",@"SHT_CUDA_COMPAT_INFO"
	.align	4
        /*0000*/ 	.byte	0x02, 0x09, 0x01, 0x00, 0x02, 0x02, 0x04, 0x00, 0x02, 0x05, 0x05, 0x00, 0x03, 0x07, 0x01, 0x01
        /*0010*/ 	.byte	0x02, 0x03, 0x01, 0x00, 0x02, 0x06, 0x01, 0x00, 0x04, 0x0b, 0x08, 0x00, 0x00, 0x00, 0x00, 0x00
        /*0020*/ 	.byte	0x00, 0x00, 0x00, 0x00


//--------------------- .nv.info._ZN7cutlass13device_kernelINS_4gemm6kernel13GemmUniversalIN4cute5tupleIJiiiiEEENS1_10collective13CollectiveMmaINS1_34MainloopSm90TmaGmmaWarpSpecializedILi3ENS5_IJNS4_1CILi1EEENSA_ILi2EEESB_EEENS1_35KernelTmaWarpSpecializedCooperativeEEENS5_IJNSA_ILi256EEENSA_ILi128EEESH_EEENS_6half_tENS5_IJlSB_lEEESJ_SK_NS4_8TiledMMAINS4_8MMA_AtomIJNS4_4SM904GMMA26MMA_64x128x16_F32F16F16_SSILNSO_5MajorE0ELSQ_0ELNSO_7ScaleInE1ELSR_1EEEEEENS4_6LayoutINS5_IJSC_SB_SB_EEENS5_IJSB_NSA_ILi0EEESW_EEEEENS5_IJNS4_10UnderscoreESZ_SZ_EEEEENS4_23SM90_TMA_LOAD_MULTICASTENS4_14ComposedLayoutINS4_7SwizzleILi3ELi4ELi3EEENS4_18smem_ptr_flag_bitsILi16EEENSU_INS5_IJNSA_ILi8EEENSA_ILi64EEEEEENS5_IJS19_SB_EEEEEEEvNS4_8identityENS4_13SM90_TMA_LOADES1D_vS1E_EENS_8epilogue10collective6detail29Sm90TmaWarpSpecializedAdapterINS1I_15DefaultEpilogueISJ_SK_SK_NS1H_6thread17LinearCombinationISJ_Li1EffLNS1M_9ScaleType4KindE0ELNS_15FloatRoundStyleE2ESJ_EENS1_15EpilogueDefaultEEEEEvvEEEEvNT_6ParamsE --------------------------
	.section	.nv.info._ZN7cutlass13device_kernelINS_4gemm6kernel13GemmUniversalIN4cute5tupleIJiiiiEEENS1_10collective13CollectiveMmaINS1_34MainloopSm90TmaGmmaWarpSpecializedILi3ENS5_IJNS4_1CILi1EEENSA_ILi2EEESB_EEENS1_35KernelTmaWarpSpecializedCooperativeEEENS5_IJNSA_ILi256EEENSA_ILi128EEESH_EEENS_6half_tENS5_IJlSB_lEEESJ_SK_NS4_8TiledMMAINS4_8MMA_AtomIJNS4_4SM904GMMA26MMA_64x128x16_F32F16F16_SSILNSO_5MajorE0ELSQ_0ELNSO_7ScaleInE1ELSR_1EEEEEENS4_6LayoutINS5_IJSC_SB_SB_EEENS5_IJSB_NSA_ILi0EEESW_EEEEENS5_IJNS4_10UnderscoreESZ_SZ_EEEEENS4_23SM90_TMA_LOAD_MULTICASTENS4_14ComposedLayoutINS4_7SwizzleILi3ELi4ELi3EEENS4_18smem_ptr_flag_bitsILi16EEENSU_INS5_IJNSA_ILi8EEENSA_ILi64EEEEEENS5_IJS19_SB_EEEEEEEvNS4_8identityENS4_13SM90_TMA_LOADES1D_vS1E_EENS_8epilogue10collective6detail29Sm90TmaWarpSpecializedAdapterINS1I_15DefaultEpilogueISJ_SK_SK_NS1H_6thread17LinearCombinationISJ_Li1EffLNS1M_9ScaleType4KindE0ELNS_15FloatRoundStyleE2ESJ_EENS1_15EpilogueDefaultEEEEEvvEEEEvNT_6ParamsE,"",@"SHT_CUDA_INFO"
	.sectionflags	@""
	.align	4


	//----- nvinfo : EIATTR_CUDA_API_VERSION
	.align		4
        /*0000*/ 	.byte	0x04, 0x37
        /*0002*/ 	.short	(.L_21 - .L_20)
.L_20:
        /*0004*/ 	.word	0x00000082


	//----- nvinfo : EIATTR_KPARAM_INFO
	.align		4
.L_21:
        /*0008*/ 	.byte	0x04, 0x17
        /*000a*/ 	.short	(.L_23 - .L_22)
.L_22:
        /*000c*/ 	.word	0x00000000
        /*0010*/ 	.short	0x0000
        /*0012*/ 	.short	0x0070
        /*0014*/ 	.byte	0x00, 0xf0, 0x01, 0x10


	//----- nvinfo : EIATTR_SPARSE_MMA_MASK
	.align		4
.L_23:
        /*0018*/ 	.byte	0x03, 0x50
        /*001a*/ 	.short	0x0000


	//----- nvinfo : EIATTR_MAXREG_COUNT
	.align		4
        /*001c*/ 	.byte	0x03, 0x1b
        /*001e*/ 	.short	0x00a8


	//----- nvinfo : EIATTR_NUM_BARRIERS
	.align		4
        /*0020*/ 	.byte	0x02, 0x4c
        /*0022*/ 	.byte	0x01
	.zero		1


	//----- nvinfo : EIATTR_EXTERNS
	.align		4
        /*0024*/ 	.byte	0x04, 0x0f
        /*0026*/ 	.short	(.L_25 - .L_24)


	//   ....[0]....
	.align		4
.L_24:
        /*0028*/ 	.word	index@(__assertfail)


	//----- nvinfo : EIATTR_MERCURY_ISA_VERSION
	.align		4
.L_25:
        /*002c*/ 	.byte	0x03, 0x5f
        /*002e*/ 	.short	0x0101


	//----- nvinfo : EIATTR_INT_WARP_WIDE_INSTR_OFFSETS
	.align		4
        /*0030*/ 	.byte	0x04, 0x31
        /*0032*/ 	.short	(.L_27 - .L_26)


	//   ....[0]....
.L_26:
        /*0034*/ 	.word	0x00000460


	//   ....[1]....
        /*0038*/ 	.word	0x000005b0


	//   ....[2]....
        /*003c*/ 	.word	0x00000630


	//----- nvinfo : EIATTR_COOP_GROUP_MASK_REGIDS
	.align		4
.L_27:
        /*0040*/ 	.byte	0x04, 0x29
        /*0042*/ 	.short	(.L_29 - .L_28)


	//   ....[0]....
.L_28:
        /*0044*/ 	.word	0xffffffff


	//   ....[1]....
        /*0048*/ 	.word	0xffffffff


	//   ....[2]....
        /*004c*/ 	.word	0xffffffff


	//   ....[3]....
        /*0050*/ 	.word	0xffffffff


	//   ....[4]....
        /*0054*/ 	.word	0xffffffff


	//   ....[5]....
        /*0058*/ 	.word	0xffffffff


	//----- nvinfo : EIATTR_COOP_GROUP_INSTR_OFFSETS
	.align		4
.L_29:
        /*005c*/ 	.byte	0x04, 0x28
        /*005e*/ 	.short	(.L_31 - .L_30)


	//   ....[0]....
.L_30:
        /*0060*/ 	.word	0x00000060


	//   ....[1]....
        /*0064*/ 	.word	0x00000070


	//   ....[2]....
        /*0068*/ 	.word	0x00000130


	//   ....[3]....
        /*006c*/ 	.word	0x000002e0


	//   ....[4]....
        /*0070*/ 	.word	0x00000760


	//   ....[5]....
        /*0074*/ 	.word	0x000011b0


	//----- nvinfo : EIATTR_REG_RECONFIG
	.align		4
.L_31:
        /*0078*/ 	.byte	0x01, 0x54
	.zero		2


	//----- nvinfo : EIATTR_SYSCALL_OFFSETS
	.align		4
        /*007c*/ 	.byte	0x04, 0x46
        /*007e*/ 	.short	(.L_33 - .L_32)


	//   ....[0]....
.L_32:
        /*0080*/ 	.word	0x00001370


	//----- nvinfo : EIATTR_MBARRIER_INSTR_OFFSETS
	.align		4
.L_33:
        /*0084*/ 	.byte	0x04, 0x39
        /*0086*/ 	.short	(.L_35 - .L_34)


	//   ....[0]....
.L_34:
        /*0088*/ 	.word	0x00000230
        /*008c*/ 	.word	0x000000ff
        /*0090*/ 	.word	0x00000000
        /*0094*/ 	.short	0x0100
        /*0096*/ 	.byte	0x08
	.zero		1


	//   ....[1]....
        /*0098*/ 	.word	0x00000240
        /*009c*/ 	.word	0x000000ff
        /*00a0*/ 	.word	0x00000018
        /*00a4*/ 	.short	0x0100
        /*00a6*/ 	.byte	0x08
	.zero		1


	//   ....[2]....
        /*00a8*/ 	.word	0x00000250
        /*00ac*/ 	.word	0x000000ff
        /*00b0*/ 	.word	0x00000008
        /*00b4*/ 	.short	0x0100
        /*00b6*/ 	.byte	0x08
	.zero		1


	//   ....[3]....
        /*00b8*/ 	.word	0x00000260
        /*00bc*/ 	.word	0x000000ff
        /*00c0*/ 	.word	0x00000020
        /*00c4*/ 	.short	0x0100
        /*00c6*/ 	.byte	0x08
	.zero		1


	//   ....[4]....
        /*00c8*/ 	.word	0x00000270
        /*00cc*/ 	.word	0x000000ff
        /*00d0*/ 	.word	0x00000010
        /*00d4*/ 	.short	0x0100
        /*00d6*/ 	.byte	0x08
	.zero		1


	//   ....[5]....
        /*00d8*/ 	.word	0x00000280
        /*00dc*/ 	.word	0x000000ff
        /*00e0*/ 	.word	0x00000028
        /*00e4*/ 	.short	0x0100
        /*00e6*/ 	.byte	0x08
	.zero		1


	//   ....[6]....
        /*00e8*/ 	.word	0x000006c0
        /*00ec*/ 	.word	0x000000ff
        /*00f0*/ 	.word	0x00000040
        /*00f4*/ 	.short	0x0100
        /*00f6*/ 	.byte	0x06
	.zero		1


	//   ....[7]....
        /*00f8*/ 	.word	0x00000710
        /*00fc*/ 	.word	0x000000ff
        /*0100*/ 	.word	0x00000048
        /*0104*/ 	.short	0x0100
        /*0106*/ 	.byte	0x06
	.zero		1


	//   ....[8]....
        /*0108*/ 	.word	0x00001430
        /*010c*/ 	.word	0x00000003
        /*0110*/ 	.word	0x00000000
        /*0114*/ 	.short	0x010a
        /*0116*/ 	.byte	0x3f
	.zero		1


	//   ....[9]....
        /*0118*/ 	.word	0x00001470
        /*011c*/ 	.word	0x00000003
        /*0120*/ 	.word	0x00000000
        /*0124*/ 	.short	0x010a
        /*0126*/ 	.byte	0x3f
	.zero		1


	//   ....[10]....
        /*0128*/ 	.word	0x00001c90
        /*012c*/ 	.word	0x00000005
        /*0130*/ 	.word	0x00000000
        /*0134*/ 	.short	0x010a
        /*0136*/ 	.byte	0x3f
	.zero		1


	//   ....[11]....
        /*0138*/ 	.word	0x00001cd0
        /*013c*/ 	.word	0x00000005
        /*0140*/ 	.word	0x00000000
        /*0144*/ 	.short	0x010a
        /*0146*/ 	.byte	0x3f
	.zero		1


	//   ....[12]....
        /*0148*/ 	.word	0x00002370
        /*014c*/ 	.word	0x00000005
        /*0150*/ 	.word	0x00000000
        /*0154*/ 	.short	0x0101
        /*0156*/ 	.byte	0x3f
	.zero		1


	//   ....[13]....
        /*0158*/ 	.word	0x00002590
        /*015c*/ 	.word	0x00000003
        /*0160*/ 	.word	0x00000000
        /*0164*/ 	.short	0x0101
        /*0166*/ 	.byte	0x3f
	.zero		1


	//   ....[14]....
        /*0168*/ 	.word	0x0000bdd0
        /*016c*/ 	.word	0x00000016
        /*0170*/ 	.word	0x00000018
        /*0174*/ 	.short	0x010a
        /*0176*/ 	.byte	0x3f
	.zero		1


	//   ....[15]....
        /*0178*/ 	.word	0x0000c210
        /*017c*/ 	.word	0x00000003
        /*0180*/ 	.word	0x00000048
        /*0184*/ 	.short	0x0101
        /*0186*/ 	.byte	0x3f
	.zero		1


	//   ....[16]....
        /*0188*/ 	.word	0x0000c960
        /*018c*/ 	.word	0x00000007
        /*0190*/ 	.word	0x00000000
        /*0194*/ 	.short	0x010a
        /*0196*/ 	.byte	0x3f
	.zero		1


	//   ....[17]....
        /*0198*/ 	.word	0x0000c9e0
        /*019c*/ 	.word	0x00000006
        /*01a0*/ 	.word	0x00000000
        /*01a4*/ 	.short	0x010a
        /*01a6*/ 	.byte	0x3f
	.zero		1


	//   ....[18]....
        /*01a8*/ 	.word	0x0000ca70
        /*01ac*/ 	.word	0x00000003
        /*01b0*/ 	.word	0x00000000
        /*01b4*/ 	.short	0x010a
        /*01b6*/ 	.byte	0x3f
	.zero		1


	//   ....[19]....
        /*01b8*/ 	.word	0x0000cad0
        /*01bc*/ 	.word	0x00000003
        /*01c0*/ 	.word	0x00000000
        /*01c4*/ 	.short	0x010a
        /*01c6*/ 	.byte	0x3f
	.zero		1


	//   ....[20]....
        /*01c8*/ 	.word	0x0000cb20
        /*01cc*/ 	.word	0x00000005
        /*01d0*/ 	.word	0x00000000
        /*01d4*/ 	.short	0x010a
        /*01d6*/ 	.byte	0x3f
	.zero		1


	//   ....[21]....
        /*01d8*/ 	.word	0x0000cbf0
        /*01dc*/ 	.word	0x00000016
        /*01e0*/ 	.word	0x00000018
        /*01e4*/ 	.short	0x010a
        /*01e6*/ 	.byte	0x3f
	.zero		1


	//   ....[22]....
        /*01e8*/ 	.word	0x0000ccc0
        /*01ec*/ 	.word	0x00000007
        /*01f0*/ 	.word	0x00000000
        /*01f4*/ 	.short	0x010a
        /*01f6*/ 	.byte	0x3f
	.zero		1


	//   ....[23]....
        /*01f8*/ 	.word	0x0000cd10
        /*01fc*/ 	.word	0x00000006
        /*0200*/ 	.word	0x00000000
        /*0204*/ 	.short	0x010a
        /*0206*/ 	.byte	0x3f
	.zero		1


	//----- nvinfo : EIATTR_NUM_MBARRIERS
	.align		4
.L_35:
        /*0208*/ 	.byte	0x03, 0x38
        /*020a*/ 	.short	0x0008


	//----- nvinfo : EIATTR_EXIT_INSTR_OFFSETS
	.align		4
        /*020c*/ 	.byte	0x04, 0x1c
        /*020e*/ 	.short	(.L_37 - .L_36)


	//   ....[0]....
.L_36:
        /*0210*/ 	.word	0x000008c0


	//   ....[1]....
        /*0214*/ 	.word	0x000010e0


	//   ....[2]....
        /*0218*/ 	.word	0x0000b4f0


	//   ....[3]....
        /*021c*/ 	.word	0x0000ba50


	//   ....[4]....
        /*0220*/ 	.word	0x0000cac0


	//----- nvinfo : EIATTR_MAX_THREADS
	.align		4
.L_37:
        /*0224*/ 	.byte	0x04, 0x05
        /*0226*/ 	.short	(.L_39 - .L_38)
.L_38:
        /*0228*/ 	.word	0x00000180
        /*022c*/ 	.word	0x00000001
        /*0230*/ 	.word	0x00000001


	//----- nvinfo : EIATTR_CRS_STACK_SIZE
	.align		4
.L_39:
        /*0234*/ 	.byte	0x04, 0x1e
        /*0236*/ 	.short	(.L_41 - .L_40)
.L_40:
        /*0238*/ 	.word	0x00000000


	//----- nvinfo : EIATTR_CBANK_PARAM_SIZE
	.align		4
.L_41:
        /*023c*/ 	.byte	0x03, 0x19
        /*023e*/ 	.short	0x0470


	//----- nvinfo : EIATTR_PARAM_CBANK
	.align		4
        /*0240*/ 	.byte	0x04, 0x0a
        /*0242*/ 	.short	(.L_43 - .L_42)
	.align		4
.L_42:
        /*0244*/ 	.word	index@(.nv.constant0._ZN7cutlass13device_kernelINS_4gemm6kernel13GemmUniversalIN4cute5tupleIJiiiiEEENS1_10collective13CollectiveMmaINS1_34MainloopSm90TmaGmmaWarpSpecializedILi3ENS5_IJNS4_1CILi1EEENSA_ILi2EEESB_EEENS1_35KernelTmaWarpSpecializedCooperativeEEENS5_IJNSA_ILi256EEENSA_ILi128EEESH_EEENS_6half_tENS5_IJlSB_lEEESJ_SK_NS4_8TiledMMAINS4_8MMA_AtomIJNS4_4SM904GMMA26MMA_64x128x16_F32F16F16_SSILNSO_5MajorE0ELSQ_0ELNSO_7ScaleInE1ELSR_1EEEEEENS4_6LayoutINS5_IJSC_SB_SB_EEENS5_IJSB_NSA_ILi0EEESW_EEEEENS5_IJNS4_10UnderscoreESZ_SZ_EEEEENS4_23SM90_TMA_LOAD_MULTICASTENS4_14ComposedLayoutINS4_7SwizzleILi3ELi4ELi3EEENS4_18smem_ptr_flag_bitsILi16EEENSU_INS5_IJNSA_ILi8EEENSA_ILi64EEEEEENS5_IJS19_SB_EEEEEEEvNS4_8identityENS4_13SM90_TMA_LOADES1D_vS1E_EENS_8epilogue10collective6detail29Sm90TmaWarpSpecializedAdapterINS1I_15DefaultEpilogueISJ_SK_SK_NS1H_6thread17LinearCombinationISJ_Li1EffLNS1M_9ScaleType4KindE0ELNS_15FloatRoundStyleE2ESJ_EENS1_15EpilogueDefaultEEEEEvvEEEEvNT_6ParamsE)
        /*0248*/ 	.short	0x0210
        /*024a*/ 	.short	0x0470


	//----- nvinfo : EIATTR_SW_WAR
	.align		4
.L_43:
        /*024c*/ 	.byte	0x04, 0x36
        /*024e*/ 	.short	(.L_45 - .L_44)
.L_44:
        /*0250*/ 	.word	0x00000008
.L_45:


//--------------------- .nv.callgraph             --------------------------
	.section	.nv.callgraph,"",@"SHT_CUDA_CALLGRAPH"
	.align	4
	.sectionentsize	8
	.align		4
        /*0000*/ 	.word	0x00000000
	.align		4
        /*0004*/ 	.word	0xffffffff
	.align		4
        /*0008*/ 	.word	index@(_ZN7cutlass13device_kernelINS_4gemm6kernel13GemmUniversalIN4cute5tupleIJiiiiEEENS1_10collective13CollectiveMmaINS1_34MainloopSm90TmaGmmaWarpSpecializedILi3ENS5_IJNS4_1CILi1EEENSA_ILi2EEESB_EEENS1_35KernelTmaWarpSpecializedCooperativeEEENS5_IJNSA_ILi256EEENSA_ILi128EEESH_EEENS_6half_tENS5_IJlSB_lEEESJ_SK_NS4_8TiledMMAINS4_8MMA_AtomIJNS4_4SM904GMMA26MMA_64x128x16_F32F16F16_SSILNSO_5MajorE0ELSQ_0ELNSO_7ScaleInE1ELSR_1EEEEEENS4_6LayoutINS5_IJSC_SB_SB_EEENS5_IJSB_NSA_ILi0EEESW_EEEEENS5_IJNS4_10UnderscoreESZ_SZ_EEEEENS4_23SM90_TMA_LOAD_MULTICASTENS4_14ComposedLayoutINS4_7SwizzleILi3ELi4ELi3EEENS4_18smem_ptr_flag_bitsILi16EEENSU_INS5_IJNSA_ILi8EEENSA_ILi64EEEEEENS5_IJS19_SB_EEEEEEEvNS4_8identityENS4_13SM90_TMA_LOADES1D_vS1E_EENS_8epilogue10collective6detail29Sm90TmaWarpSpecializedAdapterINS1I_15DefaultEpilogueISJ_SK_SK_NS1H_6thread17LinearCombinationISJ_Li1EffLNS1M_9ScaleType4KindE0ELNS_15FloatRoundStyleE2ESJ_EENS1_15EpilogueDefaultEEEEEvvEEEEvNT_6ParamsE)
	.align		4
        /*000c*/ 	.word	index@(__assertfail)
	.align		4
        /*0010*/ 	.word	0x00000000
	.align		4
        /*0014*/ 	.word	0xfffffffe
	.align		4
        /*0018*/ 	.word	0x00000000
	.align		4
        /*001c*/ 	.word	0xfffffffd
	.align		4
        /*0020*/ 	.word	0x00000000
	.align		4
        /*0024*/ 	.word	0xfffffffc


//--------------------- .nv.constant4             --------------------------
	.section	.nv.constant4,"a",@progbits
	.align	8
	.align		8
.nv.constant4:
        /*0000*/ 	.dword	__assertfail
	.align		8
        /*0008*/ 	.dword	__unnamed_1
	.align		8
        /*0010*/ 	.dword	_ZN39_INTERNAL_ff5c9c7b_4_k_cu_0f2fee2e_28924cuda3std3__45__cpo5beginE
	.align		8
        /*0018*/ 	.dword	_ZN39_INTERNAL_ff5c9c7b_4_k_cu_0f2fee2e_28924cuda3std3__45__cpo3endE
	.align		8
        /*0020*/ 	.dword	_ZN39_INTERNAL_ff5c9c7b_4_k_cu_0f2fee2e_28924cuda3std3__45__cpo6cbeginE
	.align		8
        /*0028*/ 	.dword	_ZN39_INTERNAL_ff5c9c7b_4_k_cu_0f2fee2e_28924cuda3std3__45__cpo4cendE
	.align		8
        /*0030*/ 	.dword	_ZN39_INTERNAL_ff5c9c7b_4_k_cu_0f2fee2e_28924cuda3std3__441_GLOBAL__N__ff5c9c7b_4_k_cu_0f2fee2e_28926ignoreE
	.align		8
        /*0038*/ 	.dword	_ZN39_INTERNAL_ff5c9c7b_4_k_cu_0f2fee2e_28924cuda3std3__419piecewise_constructE
	.align		8
        /*0040*/ 	.dword	_ZN39_INTERNAL_ff5c9c7b_4_k_cu_0f2fee2e_28924cuda3std3__48in_placeE
	.align		8
        /*0048*/ 	.dword	_ZN39_INTERNAL_ff5c9c7b_4_k_cu_0f2fee2e_28924cuda3std6ranges3__45__cpo4swapE
	.align		8
        /*0050*/ 	.dword	_ZN39_INTERNAL_ff5c9c7b_4_k_cu_0f2fee2e_28924cuda3std6ranges3__45__cpo9iter_moveE
	.align		8
        /*0058*/ 	.dword	_ZN39_INTERNAL_ff5c9c7b_4_k_cu_0f2fee2e_28924cute7productE
	.align		8
        /*0060*/ 	.dword	_ZN39_INTERNAL_ff5c9c7b_4_k_cu_0f2fee2e_28924cute1_E
	.align		8
        /*0068*/ 	.dword	$str$22
	.align		8
        /*0070*/ 	.dword	$str$23


//--------------------- .text._ZN7cutlass13device_kernelINS_4gemm6kernel13GemmUniversalIN4cute5tupleIJiiiiEEENS1_10collective13CollectiveMmaINS1_34MainloopSm90TmaGmmaWarpSpecializedILi3ENS5_IJNS4_1CILi1EEENSA_ILi2EEESB_EEENS1_35KernelTmaWarpSpecializedCooperativeEEENS5_IJNSA_ILi256EEENSA_ILi128EEESH_EEENS_6half_tENS5_IJlSB_lEEESJ_SK_NS4_8TiledMMAINS4_8MMA_AtomIJNS4_4SM904GMMA26MMA_64x128x16_F32F16F16_SSILNSO_5MajorE0ELSQ_0ELNSO_7ScaleInE1ELSR_1EEEEEENS4_6LayoutINS5_IJSC_SB_SB_EEENS5_IJSB_NSA_ILi0EEESW_EEEEENS5_IJNS4_10UnderscoreESZ_SZ_EEEEENS4_23SM90_TMA_LOAD_MULTICASTENS4_14ComposedLayoutINS4_7SwizzleILi3ELi4ELi3EEENS4_18smem_ptr_flag_bitsILi16EEENSU_INS5_IJNSA_ILi8EEENSA_ILi64EEEEEENS5_IJS19_SB_EEEEEEEvNS4_8identityENS4_13SM90_TMA_LOADES1D_vS1E_EENS_8epilogue10collective6detail29Sm90TmaWarpSpecializedAdapterINS1I_15DefaultEpilogueISJ_SK_SK_NS1H_6thread17LinearCombinationISJ_Li1EffLNS1M_9ScaleType4KindE0ELNS_15FloatRoundStyleE2ESJ_EENS1_15EpilogueDefaultEEEEEvvEEEEvNT_6ParamsE --------------------------
	.section	.text._ZN7cutlass13device_kernelINS_4gemm6kernel13GemmUniversalIN4cute5tupleIJiiiiEEENS1_10collective13CollectiveMmaINS1_34MainloopSm90TmaGmmaWarpSpecializedILi3ENS5_IJNS4_1CILi1EEENSA_ILi2EEESB_EEENS1_35KernelTmaWarpSpecializedCooperativeEEENS5_IJNSA_ILi256EEENSA_ILi128EEESH_EEENS_6half_tENS5_IJlSB_lEEESJ_SK_NS4_8TiledMMAINS4_8MMA_AtomIJNS4_4SM904GMMA26MMA_64x128x16_F32F16F16_SSILNSO_5MajorE0ELSQ_0ELNSO_7ScaleInE1ELSR_1EEEEEENS4_6LayoutINS5_IJSC_SB_SB_EEENS5_IJSB_NSA_ILi0EEESW_EEEEENS5_IJNS4_10UnderscoreESZ_SZ_EEEEENS4_23SM90_TMA_LOAD_MULTICASTENS4_14ComposedLayoutINS4_7SwizzleILi3ELi4ELi3EEENS4_18smem_ptr_flag_bitsILi16EEENSU_INS5_IJNSA_ILi8EEENSA_ILi64EEEEEENS5_IJS19_SB_EEEEEEEvNS4_8identityENS4_13SM90_TMA_LOADES1D_vS1E_EENS_8epilogue10collective6detail29Sm90TmaWarpSpecializedAdapterINS1I_15DefaultEpilogueISJ_SK_SK_NS1H_6thread17LinearCombinationISJ_Li1EffLNS1M_9ScaleType4KindE0ELNS_15FloatRoundStyleE2ESJ_EENS1_15EpilogueDefaultEEEEEvvEEEEvNT_6ParamsE,"ax",@progbits
	.align	128
.text._ZN7cutlass13device_kernelINS_4gemm6kernel13GemmUniversalIN4cute5tupleIJiiiiEEENS1_10collective13CollectiveMmaINS1_34MainloopSm90TmaGmmaWarpSpecializedILi3ENS5_IJNS4_1CILi1EEENSA_ILi2EEESB_EEENS1_35KernelTmaWarpSpecializedCooperativeEEENS5_IJNSA_ILi256EEENSA_ILi128EEESH_EEENS_6half_tENS5_IJlSB_lEEESJ_SK_NS4_8TiledMMAINS4_8MMA_AtomIJNS4_4SM904GMMA26MMA_64x128x16_F32F16F16_SSILNSO_5MajorE0ELSQ_0ELNSO_7ScaleInE1ELSR_1EEEEEENS4_6LayoutINS5_IJSC_SB_SB_EEENS5_IJSB_NSA_ILi0EEESW_EEEEENS5_IJNS4_10UnderscoreESZ_SZ_EEEEENS4_23SM90_TMA_LOAD_MULTICASTENS4_14ComposedLayoutINS4_7SwizzleILi3ELi4ELi3EEENS4_18smem_ptr_flag_bitsILi16EEENSU_INS5_IJNSA_ILi8EEENSA_ILi64EEEEEENS5_IJS19_SB_EEEEEEEvNS4_8identityENS4_13SM90_TMA_LOADES1D_vS1E_EENS_8epilogue10collective6detail29Sm90TmaWarpSpecializedAdapterINS1I_15DefaultEpilogueISJ_SK_SK_NS1H_6thread17LinearCombinationISJ_Li1EffLNS1M_9ScaleType4KindE0ELNS_15FloatRoundStyleE2ESJ_EENS1_15EpilogueDefaultEEEEEvvEEEEvNT_6ParamsE:
        .type           _ZN7cutlass13device_kernelINS_4gemm6kernel13GemmUniversalIN4cute5tupleIJiiiiEEENS1_10collective13CollectiveMmaINS1_34MainloopSm90TmaGmmaWarpSpecializedILi3ENS5_IJNS4_1CILi1EEENSA_ILi2EEESB_EEENS1_35KernelTmaWarpSpecializedCooperativeEEENS5_IJNSA_ILi256EEENSA_ILi128EEESH_EEENS_6half_tENS5_IJlSB_lEEESJ_SK_NS4_8TiledMMAINS4_8MMA_AtomIJNS4_4SM904GMMA26MMA_64x128x16_F32F16F16_SSILNSO_5MajorE0ELSQ_0ELNSO_7ScaleInE1ELSR_1EEEEEENS4_6LayoutINS5_IJSC_SB_SB_EEENS5_IJSB_NSA_ILi0EEESW_EEEEENS5_IJNS4_10UnderscoreESZ_SZ_EEEEENS4_23SM90_TMA_LOAD_MULTICASTENS4_14ComposedLayoutINS4_7SwizzleILi3ELi4ELi3EEENS4_18smem_ptr_flag_bitsILi16EEENSU_INS5_IJNSA_ILi8EEENSA_ILi64EEEEEENS5_IJS19_SB_EEEEEEEvNS4_8identityENS4_13SM90_TMA_LOADES1D_vS1E_EENS_8epilogue10collective6detail29Sm90TmaWarpSpecializedAdapterINS1I_15DefaultEpilogueISJ_SK_SK_NS1H_6thread17LinearCombinationISJ_Li1EffLNS1M_9ScaleType4KindE0ELNS_15FloatRoundStyleE2ESJ_EENS1_15EpilogueDefaultEEEEEvvEEEEvNT_6ParamsE,@function
        .size           _ZN7cutlass13device_kernelINS_4gemm6kernel13GemmUniversalIN4cute5tupleIJiiiiEEENS1_10collective13CollectiveMmaINS1_34MainloopSm90TmaGmmaWarpSpecializedILi3ENS5_IJNS4_1CILi1EEENSA_ILi2EEESB_EEENS1_35KernelTmaWarpSpecializedCooperativeEEENS5_IJNSA_ILi256EEENSA_ILi128EEESH_EEENS_6half_tENS5_IJlSB_lEEESJ_SK_NS4_8TiledMMAINS4_8MMA_AtomIJNS4_4SM904GMMA26MMA_64x128x16_F32F16F16_SSILNSO_5MajorE0ELSQ_0ELNSO_7ScaleInE1ELSR_1EEEEEENS4_6LayoutINS5_IJSC_SB_SB_EEENS5_IJSB_NSA_ILi0EEESW_EEEEENS5_IJNS4_10UnderscoreESZ_SZ_EEEEENS4_23SM90_TMA_LOAD_MULTICASTENS4_14ComposedLayoutINS4_7SwizzleILi3ELi4ELi3EEENS4_18smem_ptr_flag_bitsILi16EEENSU_INS5_IJNSA_ILi8EEENSA_ILi64EEEEEENS5_IJS19_SB_EEEEEEEvNS4_8identityENS4_13SM90_TMA_LOADES1D_vS1E_EENS_8epilogue10collective6detail29Sm90TmaWarpSpecializedAdapterINS1I_15DefaultEpilogueISJ_SK_SK_NS1H_6thread17LinearCombinationISJ_Li1EffLNS1M_9ScaleType4KindE0ELNS_15FloatRoundStyleE2ESJ_EENS1_15EpilogueDefaultEEEEEvvEEEEvNT_6ParamsE,(.L_x_323 - _ZN7cutlass13device_kernelINS_4gemm6kernel13GemmUniversalIN4cute5tupleIJiiiiEEENS1_10collective13CollectiveMmaINS1_34MainloopSm90TmaGmmaWarpSpecializedILi3ENS5_IJNS4_1CILi1EEENSA_ILi2EEESB_EEENS1_35KernelTmaWarpSpecializedCooperativeEEENS5_IJNSA_ILi256EEENSA_ILi128EEESH_EEENS_6half_tENS5_IJlSB_lEEESJ_SK_NS4_8TiledMMAINS4_8MMA_AtomIJNS4_4SM904GMMA26MMA_64x128x16_F32F16F16_SSILNSO_5MajorE0ELSQ_0ELNSO_7ScaleInE1ELSR_1EEEEEENS4_6LayoutINS5_IJSC_SB_SB_EEENS5_IJSB_NSA_ILi0EEESW_EEEEENS5_IJNS4_10UnderscoreESZ_SZ_EEEEENS4_23SM90_TMA_LOAD_MULTICASTENS4_14ComposedLayoutINS4_7SwizzleILi3ELi4ELi3EEENS4_18smem_ptr_flag_bitsILi16EEENSU_INS5_IJNSA_ILi8EEENSA_ILi64EEEEEENS5_IJS19_SB_EEEEEEEvNS4_8identityENS4_13SM90_TMA_LOADES1D_vS1E_EENS_8epilogue10collective6detail29Sm90TmaWarpSpecializedAdapterINS1I_15DefaultEpilogueISJ_SK_SK_NS1H_6thread17LinearCombinationISJ_Li1EffLNS1M_9ScaleType4KindE0ELNS_15FloatRoundStyleE2ESJ_EENS1_15EpilogueDefaultEEEEEvvEEEEvNT_6ParamsE)
        .other          _ZN7cutlass13device_kernelINS_4gemm6kernel13GemmUniversalIN4cute5tupleIJiiiiEEENS1_10collective13CollectiveMmaINS1_34MainloopSm90TmaGmmaWarpSpecializedILi3ENS5_IJNS4_1CILi1EEENSA_ILi2EEESB_EEENS1_35KernelTmaWarpSpecializedCooperativeEEENS5_IJNSA_ILi256EEENSA_ILi128EEESH_EEENS_6half_tENS5_IJlSB_lEEESJ_SK_NS4_8TiledMMAINS4_8MMA_AtomIJNS4_4SM904GMMA26MMA_64x128x16_F32F16F16_SSILNSO_5MajorE0ELSQ_0ELNSO_7ScaleInE1ELSR_1EEEEEENS4_6LayoutINS5_IJSC_SB_SB_EEENS5_IJSB_NSA_ILi0EEESW_EEEEENS5_IJNS4_10UnderscoreESZ_SZ_EEEEENS4_23SM90_TMA_LOAD_MULTICASTENS4_14ComposedLayoutINS4_7SwizzleILi3ELi4ELi3EEENS4_18smem_ptr_flag_bitsILi16EEENSU_INS5_IJNSA_ILi8EEENSA_ILi64EEEEEENS5_IJS19_SB_EEEEEEEvNS4_8identityENS4_13SM90_TMA_LOADES1D_vS1E_EENS_8epilogue10collective6detail29Sm90TmaWarpSpecializedAdapterINS1I_15DefaultEpilogueISJ_SK_SK_NS1H_6thread17LinearCombinationISJ_Li1EffLNS1M_9ScaleType4KindE0ELNS_15FloatRoundStyleE2ESJ_EENS1_15EpilogueDefaultEEEEEvvEEEEvNT_6ParamsE,@"STO_CUDA_ENTRY STV_DEFAULT"
_ZN7cutlass13device_kernelINS_4gemm6kernel13GemmUniversalIN4cute5tupleIJiiiiEEENS1_10collective13CollectiveMmaINS1_34MainloopSm90TmaGmmaWarpSpecializedILi3ENS5_IJNS4_1CILi1EEENSA_ILi2EEESB_EEENS1_35KernelTmaWarpSpecializedCooperativeEEENS5_IJNSA_ILi256EEENSA_ILi128EEESH_EEENS_6half_tENS5_IJlSB_lEEESJ_SK_NS4_8TiledMMAINS4_8MMA_AtomIJNS4_4SM904GMMA26MMA_64x128x16_F32F16F16_SSILNSO_5MajorE0ELSQ_0ELNSO_7ScaleInE1ELSR_1EEEEEENS4_6LayoutINS5_IJSC_SB_SB_EEENS5_IJSB_NSA_ILi0EEESW_EEEEENS5_IJNS4_10UnderscoreESZ_SZ_EEEEENS4_23SM90_TMA_LOAD_MULTICASTENS4_14ComposedLayoutINS4_7SwizzleILi3ELi4ELi3EEENS4_18smem_ptr_flag_bitsILi16EEENSU_INS5_IJNSA_ILi8EEENSA_ILi64EEEEEENS5_IJS19_SB_EEEEEEEvNS4_8identityENS4_13SM90_TMA_LOADES1D_vS1E_EENS_8epilogue10collective6detail29Sm90TmaWarpSpecializedAdapterINS1I_15DefaultEpilogueISJ_SK_SK_NS1H_6thread17LinearCombinationISJ_Li1EffLNS1M_9ScaleType4KindE0ELNS_15FloatRoundStyleE2ESJ_EENS1_15EpilogueDefaultEEEEEvvEEEEvNT_6ParamsE:
[----:B------:R-:W0:Y:S01]  /*0000*/  LDC R1, c[0x0][0x28] ;  /* 0x00000a00ff017b82 */ /* 0x000e220000000800 */
[----:B------:R-:W1:Y:S01]  /*0010*/  S2R R18, SR_TID.X ;  /* 0x0000000000127919 */ /* 0x000e620000002100 */
[----:B------:R-:W-:Y:S01]  /*0020*/  ELECT P0, URZ, PT ;  /* 0x00000000003f782f */ /* 0x000fe20003800000 */
[----:B------:R-:W-:Y:S01]  /*0030*/  BSSY B0, `(.L_x_0) ;  /* 0x000000f000007945 */ /* 0x000fe20003800000 */
[--C-:B-1----:R-:W-:Y:S02]  /*0040*/  SHF.R.U32.HI R0, RZ, 0x5, R18.reuse ;  /* 0x00000005ff007819 */ /* 0x102fe40000011612 */
[----:B------:R-:W-:-:S03]  /*0050*/  SHF.R.U32.HI R3, RZ, 0x7, R18 ;  /* 0x00000007ff037819 */ /* 0x000fc60000011612 */
[----:B------:R-:W1:Y:S04]  /*0060*/  SHFL.IDX PT, R2, R0, RZ, 0x1f ;  /* 0x00001fff00027589 */ /* 0x000e6800000e0000 */
[----:B------:R2:W3:Y:S01]  /*0070*/  SHFL.IDX PT, R5, R3, RZ, 0x1f ;  /* 0x00001fff03057589 */ /* 0x0004e200000e0000 */
[----:B-1----:R-:W-:-:S13]  /*0080*/  ISETP.NE.OR P0, PT, R2, RZ, !P0 ;  /* 0x000000ff0200720c */ /* 0x002fda0004705670 */
[----:B0-23--:R-:W-:Y:S05]  /*0090*/  @P0 BRA `(.L_x_1) ;  /* 0x0000000000200947 */ /* 0x00dfea0003800000 */
[----:B------:R-:W-:Y:S02]  /*00a0*/  ULDC.64 UR4, c[0x0][0x198] ;  /* 0x0000660000047ab9 */ /* 0x000fe40000000a00 */
[----:B------:R-:W-:Y:S02]  /*00b0*/  UIADD3 UR6, UP0, UR4, 0xf0, URZ ;  /* 0x000000f004067890 */ /* 0x000fe4000ff1e03f */
[----:B------:R-:W-:Y:S02]  /*00c0*/  UIADD3 UR4, UP1, UR4, 0x1f0, URZ ;  /* 0x000001f004047890 */ /* 0x000fe4000ff3e03f */
[----:B------:R-:W-:Y:S02]  /*00d0*/  UIADD3.X UR7, URZ, UR5, URZ, UP0, !UPT ;  /* 0x000000053f077290 */ /* 0x000fe400087fe43f */
[----:B------:R-:W-:-:S07]  /*00e0*/  UIADD3.X UR5, URZ, UR5, URZ, UP1, !UPT ;  /* 0x000000053f057290 */ /* 0x000fce0008ffe43f */
[----:B------:R0:W-:Y:S02]  /*00f0*/  UTMACCTL.PF [UR6] ;  /* 0x00000000060079b9 */ /* 0x0001e40008040000 */
[----:B------:R0:W-:Y:S02]  /*0100*/  UTMACCTL.PF [UR4] ;  /* 0x00000000040079b9 */ /* 0x0001e40008040000 */
[----:B0-----:R-:W-:Y:S01]  /*0110*/  NOP ;  /* 0x0000000000007918 */ /* 0x001fe20000000000 */
.L_x_1:
[----:B------:R-:W-:Y:S05]  /*0120*/  BSYNC B0 ;  /* 0x0000000000007941 */ /* 0x000fea0003800000 */
.L_x_0:
[----:B------:R-:W0:Y:S02]  /*0130*/  SHFL.IDX PT, R3, R0, RZ, 0x1f ;  /* 0x00001fff00037589 */ /* 0x000e2400000e0000 */
[----:B0-----:R-:W-:-:S13]  /*0140*/  ISETP.NE.AND P0, PT, R3, RZ, PT ;  /* 0x000000ff0300720c */ /* 0x001fda0003f05270 */
[----:B------:R-:W-:Y:S05]  /*0150*/  @P0 BRA `(.L_x_2) ;  /* 0x0000000000500947 */ /* 0x000fea0003800000 */
[----:B------:R-:W0:Y:S01]  /*0160*/  S2UR UR8, SR_CgaCtaId ;  /* 0x00000000000879c3 */ /* 0x000e220000008800 */
[----:B------:R-:W-:Y:S01]  /*0170*/  UMOV UR4, 0x400 ;  /* 0x0000040000047882 */ /* 0x000fe20000000000 */
[----:B------:R-:W-:Y:S01]  /*0180*/  UMOV UR5, 0x1 ;  /* 0x0000000100057882 */ /* 0x000fe20000000000 */
[----:B------:R-:W-:Y:S01]  /*0190*/  UMOV UR6, 0x4 ;  /* 0x0000000400067882 */ /* 0x000fe20000000000 */
[----:B------:R-:W-:Y:S01]  /*01a0*/  ELECT P0, URZ, PT ;  /* 0x00000000003f782f */ /* 0x000fe20003800000 */
[----:B------:R-:W-:-:S04]  /*01b0*/  UIADD3 UR6, -UR6, 0x100000, URZ ;  /* 0x0010000006067890 */ /* 0x000fc8000fffe13f */
[----:B------:R-:W-:Y:S02]  /*01c0*/  USHF.L.U32 UR7, UR6, 0xb, URZ ;  /* 0x0000000b06077899 */ /* 0x000fe4000800063f */
[----:B------:R-:W-:Y:S02]  /*01d0*/  USHF.L.U32 UR6, UR6, 0x1, URZ ;  /* 0x0000000106067899 */ /* 0x000fe4000800063f */
[----:B0-----:R-:W-:Y:S02]  /*01e0*/  ULEA UR8, UR8, UR4, 0x18 ;  /* 0x0000000408087291 */ /* 0x001fe4000f8ec03f */
[----:B------:R-:W-:-:S04]  /*01f0*/  UIADD3 UR4, -UR5, 0x100000, URZ ;  /* 0x0010000005047890 */ /* 0x000fc8000fffe13f */
[----:B------:R-:W-:Y:S02]  /*0200*/  USHF.L.U32 UR5, UR4, 0xb, URZ ;  /* 0x0000000b04057899 */ /* 0x000fe4000800063f */
[----:B------:R-:W-:Y:S01]  /*0210*/  USHF.L.U32 UR4, UR4, 0x1, URZ ;  /* 0x0000000104047899 */ /* 0x000fe2000800063f */
[----:B------:R-:W0:Y:S11]  /*0220*/  FENCE.VIEW.ASYNC.S ;  /* 0x00000000000073c6 */ /* 0x000e360000000000 */
[----:B0-----:R0:W1:Y:S01]  /*0230*/  SYNCS.EXCH.64 URZ, [UR8], UR4 ;  /* 0x00000004083f75b2 */ /* 0x0010620008000100 */
[----:B------:R0:W2:Y:S01]  /*0240*/  SYNCS.EXCH.64 URZ, [UR8+0x18], UR6 ;  /* 0x00001806083f75b2 */ /* 0x0000a20008000100 */
[----:B------:R0:W3:Y:S01]  /*0250*/  SYNCS.EXCH.64 URZ, [UR8+0x8], UR4 ;  /* 0x00000804083f75b2 */ /* 0x0000e20008000100 */
[----:B------:R0:W4:Y:S01]  /*0260*/  SYNCS.EXCH.64 URZ, [UR8+0x20], UR6 ;  /* 0x00002006083f75b2 */ /* 0x0001220008000100 */
[----:B------:R0:W0:Y:S01]  /*0270*/  SYNCS.EXCH.64 URZ, [UR8+0x10], UR4 ;  /* 0x00001004083f75b2 */ /* 0x0000220008000100 */
[----:B------:R0:W0:Y:S01]  /*0280*/  SYNCS.EXCH.64 URZ, [UR8+0x28], UR6 ;  /* 0x00002806083f75b2 */ /* 0x0000220008000100 */
[----:B------:R-:W-:Y:S01]  /*0290*/  NOP ;  /* 0x0000000000007918 */ /* 0x000fe20000000000 */
.L_x_2:
[----:B------:R-:W5:Y:S01]  /*02a0*/  S2R R4, SR_CTAID.Y ;  /* 0x0000000000047919 */ /* 0x000f620000002600 */
[----:B------:R-:W-:Y:S01]  /*02b0*/  SHF.R.S32.HI R7, RZ, 0x1f, R18 ;  /* 0x0000001fff077819 */ /* 0x000fe20000011412 */
[----:B0-----:R-:W0:Y:S01]  /*02c0*/  S2UR UR8, SR_CTAID.X ;  /* 0x00000000000879c3 */ /* 0x001e220000002500 */
[----:B------:R-:W-:Y:S01]  /*02d0*/  ELECT P0, URZ, PT ;  /* 0x00000000003f782f */ /* 0x000fe20003800000 */
[----:B------:R-:W1:Y:S01]  /*02e0*/  SHFL.IDX PT, R0, R0, RZ, 0x1f ;  /* 0x00001fff00007589 */ /* 0x000e6200000e0000 */
[----:B------:R-:W-:Y:S01]  /*02f0*/  LEA.HI R7, R7, R18, RZ, 0x7 ;  /* 0x0000001207077211 */ /* 0x000fe200078f38ff */
[----:B------:R-:W-:Y:S01]  /*0300*/  ULDC UR4, c[0x0][0x154] ;  /* 0x0000550000047ab9 */ /* 0x000fe20000000800 */
[----:B------:R-:W-:Y:S01]  /*0310*/  SHF.R.S32.HI R8, RZ, 0x1f, R3 ;  /* 0x0000001fff087819 */ /* 0x000fe20000011403 */
[----:B------:R-:W-:Y:S01]  /*0320*/  NOP ;  /* 0x0000000000007918 */ /* 0x000fe20000000000 */
[----:B------:R-:W-:Y:S01]  /*0330*/  LOP3.LUT R7, R7, 0xffffff80, RZ, 0xc0, !PT ;  /* 0xffffff8007077812 */ /* 0x000fe200078ec0ff */
[----:B------:R-:W2:Y:S01]  /*0340*/  LDC R12, c[0x0][0x140] ;  /* 0x00005000ff0c7b82 */ /* 0x000ea20000000800 */
[----:B------:R-:W-:Y:S01]  /*0350*/  LEA.HI R8, R8, R3, RZ, 0x2 ;  /* 0x0000000308087211 */ /* 0x000fe200078f10ff */
[----:B------:R-:W-:-:S02]  /*0360*/  NOP ;  /* 0x0000000000007918 */ /* 0x000fc40000000000 */
[----:B------:R-:W-:Y:S01]  /*0370*/  IMAD.IADD R6, R18, 0x1, -R7 ;  /* 0x0000000112067824 */ /* 0x000fe200078e0a07 */
[----:B------:R-:W-:-:S03]  /*0380*/  LOP3.LUT R8, R8, 0x3ffffffc, RZ, 0xc0, !PT ;  /* 0x3ffffffc08087812 */ /* 0x000fc600078ec0ff */
[----:B------:R-:W3:Y:S01]  /*0390*/  LDC R10, c[0x0][0x144] ;  /* 0x00005100ff0a7b82 */ /* 0x000ee20000000800 */
[----:B------:R-:W-:Y:S02]  /*03a0*/  SHF.R.S32.HI R7, RZ, 0x1f, R6 ;  /* 0x0000001fff077819 */ /* 0x000fe40000011406 */
[----:B------:R-:W-:Y:S02]  /*03b0*/  LOP3.LUT P2, RZ, R6, 0x7, RZ, 0xc0, !PT ;  /* 0x0000000706ff7812 */ /* 0x000fe4000784c0ff */
[----:B------:R-:W-:Y:S01]  /*03c0*/  LEA.HI R7, R7, R6, RZ, 0x3 ;  /* 0x0000000607077211 */ /* 0x000fe200078f18ff */
[----:B------:R-:W-:Y:S01]  /*03d0*/  VIADD R6, R5, 0xffffffff ;  /* 0xffffffff05067836 */ /* 0x000fe20000000000 */
[----:B-1----:R-:W-:Y:S02]  /*03e0*/  ISETP.NE.OR P0, PT, R0, RZ, !P0 ;  /* 0x000000ff0000720c */ /* 0x002fe40004705670 */
[--C-:B------:R-:W-:Y:S02]  /*03f0*/  SHF.R.S32.HI R0, RZ, 0x3, R7.reuse ;  /* 0x00000003ff007819 */ /* 0x100fe40000011407 */
[----:B------:R-:W-:-:S02]  /*0400*/  SHF.R.S32.HI R7, RZ, 0x1f, R7 ;  /* 0x0000001fff077819 */ /* 0x000fc40000011407 */
[----:B-----5:R-:W-:Y:S02]  /*0410*/  I2FP.F32.U32 R9, R4 ;  /* 0x0000000400097245 */ /* 0x020fe40000201000 */
[----:B------:R-:W-:Y:S02]  /*0420*/  LEA.HI R7, R7, R0, RZ, 0x2 ;  /* 0x0000000007077211 */ /* 0x000fe400078f10ff */
[----:B--2---:R-:W-:Y:S01]  /*0430*/  ISETP.EQ.U32.AND P3, PT, R12, 0x1, PT ;  /* 0x000000010c00780c */ /* 0x004fe20003f62070 */
[----:B------:R-:W-:Y:S01]  /*0440*/  FMUL R11, R9, UR4 ;  /* 0x00000004090b7c20 */ /* 0x000fe20008400000 */
[----:B------:R-:W-:Y:S01]  /*0450*/  LOP3.LUT R7, R7, 0xfffffffc, RZ, 0xc0, !PT ;  /* 0xfffffffc07077812 */ /* 0x000fe200078ec0ff */
[----:B------:R-:W-:Y:S01]  /*0460*/  VOTEU.ALL UP0, P0 ;  /* 0x00000000003f7886 */ /* 0x000fe20000000000 */
[----:B------:R-:W-:Y:S01]  /*0470*/  IMAD.IADD R9, R3, 0x1, -R8 ;  /* 0x0000000103097824 */ /* 0x000fe200078e0a08 */
[----:B0-----:R-:W-:Y:S01]  /*0480*/  I2FP.F32.U32 R8, UR8 ;  /* 0x0000000800087c45 */ /* 0x001fe20008201000 */
[----:B------:R-:W-:Y:S01]  /*0490*/  ULDC UR4, c[0x0][0x150] ;  /* 0x0000540000047ab9 */ /* 0x000fe20000000800 */
[----:B------:R-:W-:Y:S01]  /*04a0*/  IMAD.IADD R0, R0, 0x1, -R7 ;  /* 0x0000000100007824 */ /* 0x000fe200078e0a07 */
[----:B------:R-:W0:Y:S01]  /*04b0*/  @!UP0 S2UR UR7, SR_CgaCtaId ;  /* 0x00000000000789c3 */ /* 0x000e220000008800 */
[----:B------:R-:W1:Y:S01]  /*04c0*/  F2I.U32.TRUNC.NTZ R11, R11 ;  /* 0x0000000b000b7305 */ /* 0x000e62000020f000 */
[----:B------:R-:W-:Y:S01]  /*04d0*/  FMUL R8, R8, UR4 ;  /* 0x0000000408087c20 */ /* 0x000fe20008400000 */
[----:B------:R-:W-:Y:S01]  /*04e0*/  SHF.R.S32.HI R3, RZ, 0x1f, R2 ;  /* 0x0000001fff037819 */ /* 0x000fe20000011402 */
[----:B------:R-:W-:Y:S01]  /*04f0*/  IMAD R9, R9, 0x4, R0 ;  /* 0x0000000409097824 */ /* 0x000fe200078e0200 */
[----:B------:R-:W-:Y:S01]  /*0500*/  UMOV UR4, 0x20 ;  /* 0x0000002000047882 */ /* 0x000fe20000000000 */
[----:B------:R-:W-:Y:S01]  /*0510*/  @!UP0 UMOV UR6, 0x400 ;  /* 0x0000040000068882 */ /* 0x000fe20000000000 */
[----:B------:R-:W-:Y:S01]  /*0520*/  LEA.HI R3, R3, R2, RZ, 0x2 ;  /* 0x0000000203037211 */ /* 0x000fe200078f10ff */
[----:B------:R-:W2:Y:S01]  /*0530*/  LDC R7, c[0x0][0x148] ;  /* 0x00005200ff077b82 */ /* 0x000ea20000000800 */
[----:B------:R-:W5:Y:S01]  /*0540*/  F2I.U32.TRUNC.NTZ R8, R8 ;  /* 0x0000000800087305 */ /* 0x000f62000020f000 */
[----:B------:R-:W-:Y:S01]  /*0550*/  IMAD.SHL.U32 R22, R9, 0x4, RZ ;  /* 0x0000000409167824 */ /* 0x000fe200078e00ff */
[----:B------:R-:W-:Y:S01]  /*0560*/  LOP3.LUT R3, R3, 0xfffffffc, RZ, 0xc0, !PT ;  /* 0xfffffffc03037812 */ /* 0x000fe200078ec0ff */
[----:B------:R-:W-:-:S04]  /*0570*/  @!UP0 UIADD3 UR4, -UR4, 0x100000, URZ ;  /* 0x0010000004048890 */ /* 0x000fc8000fffe13f */
[----:B------:R-:W-:Y:S02]  /*0580*/  @!UP0 USHF.L.U32 UR5, UR4, 0xb, URZ ;  /* 0x0000000b04058899 */ /* 0x000fe4000800063f */
[----:B------:R-:W-:Y:S01]  /*0590*/  @!UP0 USHF.L.U32 UR4, UR4, 0x1, URZ ;  /* 0x0000000104048899 */ /* 0x000fe2000800063f */
[----:B------:R-:W-:Y:S01]  /*05a0*/  ISETP.GE.U32.AND P5, PT, R6, 0x2, PT ;  /* 0x000000020600780c */ /* 0x000fe20003fa6070 */
[----:B------:R-:W-:Y:S01]  /*05b0*/  VOTEU.ALL UP1, P0 ;  /* 0x00000000003f7886 */ /* 0x000fe20000020000 */
[----:B------:R-:W-:Y:S01]  /*05c0*/  LOP3.LUT R22, R9, 0xc, R22, 0x78, !PT ;  /* 0x0000000c09167812 */ /* 0x000fe200078e7816 */
[----:B------:R-:W-:Y:S02]  /*05d0*/  IMAD.IADD R0, R2, 0x1, -R3 ;  /* 0x0000000102007824 */ /* 0x000fe400078e0a03 */
[----:B-1----:R-:W-:-:S03]  /*05e0*/  IMAD.MOV R21, RZ, RZ, -R11 ;  /* 0x000000ffff157224 */ /* 0x002fc600078e0a0b */
[----:B------:R-:W-:Y:S02]  /*05f0*/  ISETP.NE.AND P1, PT, R0, 0x3, PT ;  /* 0x000000030000780c */ /* 0x000fe40003f25270 */
[----:B-----5:R-:W-:Y:S01]  /*0600*/  IADD3 R3, -R8, RZ, RZ ;  /* 0x000000ff08037210 */ /* 0x020fe20007ffe1ff */
[----:B0-----:R-:W-:Y:S01]  /*0610*/  @!UP0 ULEA UR6, UR7, UR6, 0x18 ;  /* 0x0000000607068291 */ /* 0x001fe2000f8ec03f */
[----:B------:R-:W-:Y:S01]  /*0620*/  ISETP.EQ.OR P1, PT, R0, RZ, !P1 ;  /* 0x000000ff0000720c */ /* 0x000fe20004f22670 */
[----:B------:R-:W-:Y:S01]  /*0630*/  VOTEU.ALL UP0, P0 ;  /* 0x00000000003f7886 */ /* 0x000fe20000000000 */
[----:B------:R-:W-:Y:S01]  /*0640*/  ISETP.LT.U32.AND P0, PT, R22, 0x2, !P2 ;  /* 0x000000021600780c */ /* 0x000fe20005701070 */
[----:B---3--:R-:W-:Y:S01]  /*0650*/  IMAD R3, R10, R3, UR8 ;  /* 0x000000080a037e24 */ /* 0x008fe2000f8e0203 */
[----:B------:R-:W-:Y:S01]  /*0660*/  ISETP.EQ.AND P1, PT, R5, RZ, P1 ;  /* 0x000000ff0500720c */ /* 0x000fe20000f22270 */
[----:B--2---:R-:W-:Y:S01]  /*0670*/  IMAD R9, R7, R21, R4 ;  /* 0x0000001507097224 */ /* 0x004fe200078e0204 */
[----:B------:R-:W-:-:S02]  /*0680*/  ISETP.NE.AND P2, PT, R5, RZ, PT ;  /* 0x000000ff0500720c */ /* 0x000fc40003f45270 */
[----:B------:R-:W-:Y:S02]  /*0690*/  SEL R19, RZ, 0x1, !P1 ;  /* 0x00000001ff137807 */ /* 0x000fe40004800000 */
[----:B------:R-:W-:Y:S01]  /*06a0*/  ISETP.NE.AND P4, PT, R9, R22, PT ;  /* 0x000000160900720c */ /* 0x000fe20003f85270 */
[----:B------:R-:W0:Y:S02]  /*06b0*/  FENCE.VIEW.ASYNC.S ;  /* 0x00000000000073c6 */ /* 0x000e240000000000 */
[----:B0-----:R0:W1:Y:S01]  /*06c0*/  @!UP0 SYNCS.EXCH.64 URZ, [UR6+0x40], UR4 ;  /* 0x00004004063f85b2 */ /* 0x0010620008000100 */
[----:B------:R-:W-:Y:S02]  /*06d0*/  SEL R19, R19, 0x2, P5 ;  /* 0x0000000213137807 */ /* 0x000fe40002800000 */
[----:B------:R-:W-:-:S04]  /*06e0*/  ISETP.EQ.OR P4, PT, R3, RZ, !P4 ;  /* 0x000000ff0300720c */ /* 0x000fc80006782670 */
[----:B------:R-:W-:-:S04]  /*06f0*/  PLOP3.LUT P0, PT, P0, P4, PT, 0x80, 0x0 ;  /* 0x000000000000781c */ /* 0x000fc80000709070 */
[----:B------:R-:W-:Y:S01]  /*0700*/  P2R R156, PR, RZ, 0x1 ;  /* 0x00000001ff9c7803 */ /* 0x000fe20000000000 */
[----:B------:R0:W2:Y:S01]  /*0710*/  @!UP1 SYNCS.EXCH.64 URZ, [UR6+0x48], UR4 ;  /* 0x00004804063f95b2 */ /* 0x0000a20008000100 */
[----:B------:R-:W-:Y:S01]  /*0720*/  NOP ;  /* 0x0000000000007918 */ /* 0x000fe20000000000 */
[----:B------:R-:W-:Y:S06]  /*0730*/  @!P3 BRA `(.L_x_3) ;  /* 0x000000000008b947 */ /* 0x000fec0003800000 */
[----:B-12-4-:R-:W-:Y:S01]  /*0740*/  UCGABAR_ARV ;  /* 0x00000000000079c7 */ /* 0x016fe20008000000 */
[----:B------:R-:W-:Y:S05]  /*0750*/  BRA `(.L_x_4) ;  /* 0x0000000000047947 */ /* 0x000fea0003800000 */
.L_x_3:
[----:B-12-4-:R-:W-:Y:S01]  /*0760*/  NOP ;  /* 0x0000000000007918 */ /* 0x016fe20000000000 */
.L_x_4:
[----:B------:R-:W1:Y:S01]  /*0770*/  LDC R2, c[0x0][0x65c] ;  /* 0x00019700ff027b82 */ /* 0x000e620000000800 */
[----:B------:R-:W-:Y:S02]  /*0780*/  IMAD.U32 R8, RZ, RZ, UR8 ;  /* 0x00000008ff087e24 */ /* 0x000fe4000f8e00ff */
[----:B------:R-:W-:Y:S01]  /*0790*/  IMAD.MOV.U32 R9, RZ, RZ, RZ ;  /* 0x000000ffff097224 */ /* 0x000fe200078e00ff */
[----:B-1----:R-:W-:-:S04]  /*07a0*/  ISETP.NE.AND P1, PT, R2, 0x1, PT ;  /* 0x000000010200780c */ /* 0x002fc80003f25270 */
[----:B------:R-:W-:-:S09]  /*07b0*/  P2R R5, PR, RZ, 0x2 ;  /* 0x00000002ff057803 */ /* 0x000fd20000000000 */
[----:B------:R-:W1:Y:S01]  /*07c0*/  @P1 LDC R17, c[0x0][0x10] ;  /* 0x00000400ff111b82 */ /* 0x000e620000000800 */
[----:B------:R-:W-:Y:S02]  /*07d0*/  @P1 IMAD.MOV.U32 R5, RZ, RZ, RZ ;  /* 0x000000ffff051224 */ /* 0x000fe400078e00ff */
[----:B------:R-:W-:-:S05]  /*07e0*/  @P1 IMAD.MOV.U32 R13, RZ, RZ, RZ ;  /* 0x000000ffff0d1224 */ /* 0x000fca00078e00ff */
[----:B------:R-:W2:Y:S01]  /*07f0*/  @!P1 LDC R11, c[0x0][0xc] ;  /* 0x00000300ff0b9b82 */ /* 0x000ea20000000800 */
[----:B-1----:R-:W-:-:S04]  /*0800*/  @P1 IMAD.WIDE.U32 R16, R17, UR8, R4 ;  /* 0x0000000811101c25 */ /* 0x002fc8000f8e0004 */
[----:B------:R-:W-:Y:S02]  /*0810*/  @P1 IMAD.IADD R17, R17, 0x1, R13 ;  /* 0x0000000111111824 */ /* 0x000fe400078e020d */
[----:B--2---:R-:W-:-:S04]  /*0820*/  @!P1 IMAD.WIDE.U32 R8, R4, R11, R8 ;  /* 0x0000000b04089225 */ /* 0x004fc800078e0008 */
[----:B------:R-:W-:Y:S01]  /*0830*/  @!P1 IMAD.MOV.U32 R16, RZ, RZ, R8 ;  /* 0x000000ffff109224 */ /* 0x000fe200078e0008 */
[----:B------:R-:W-:Y:S01]  /*0840*/  @!P1 MOV R17, R9 ;  /* 0x0000000900119202 */ /* 0x000fe20000000f00 */
[----:B------:R-:W-:Y:S06]  /*0850*/  @!P3 BRA `(.L_x_5) ;  /* 0x00000000000cb947 */ /* 0x000fec0003800000 */
[----:B------:R-:W-:Y:S01]  /*0860*/  UCGABAR_WAIT ;  /* 0x0000000000007dc7 */ /* 0x000fe20008000000 */
[----:B------:R-:W-:Y:S01]  /*0870*/  CCTL.IVALL ;  /* 0x00000000ff00798f */ /* 0x000fe20002000000 */
[----:B------:R-:W-:Y:S05]  /*0880*/  BRA `(.L_x_6) ;  /* 0x0000000000047947 */ /* 0x000fea0003800000 */
.L_x_5:
[----:B------:R-:W-:Y:S06]  /*0890*/  BAR.SYNC.DEFER_BLOCKING 0x0 ;  /* 0x0000000000007b1d */ /* 0x000fec0000010000 */
.L_x_6:
[----:B------:R-:W-:Y:S05]  /*08a0*/  @!P2 BRA `(.L_x_7) ;  /* 0x000000ac0014a947 */ /* 0x000fea0003800000 */
[----:B------:R-:W-:-:S13]  /*08b0*/  ISETP.GT.U32.AND P0, PT, R6, 0x1, PT ;  /* 0x000000010600780c */ /* 0x000fda0003f04070 */
[----:B0-----:R-:W-:Y:S05]  /*08c0*/  @P0 EXIT ;  /* 0x000000000000094d */ /* 0x001fea0003800000 */
[----:B------:R-:W-:Y:S01]  /*08d0*/  ULDC.64 UR4, c[0x0][0x650] ;  /* 0x0001940000047ab9 */ /* 0x000fe20000000a00 */
[----:B------:R-:W-:Y:S01]  /*08e0*/  PRMT R0, RZ, 0x7610, R0 ;  /* 0x00007610ff007816 */ /* 0x000fe20000000000 */
[----:B------:R-:W-:Y:S01]  /*08f0*/  IMAD.MOV.U32 R152, RZ, RZ, -0x1 ;  /* 0xffffffffff987424 */ /* 0x000fe200078e00ff */
[----:B------:R-:W-:Y:S01]  /*0900*/  ISETP.GE.U32.AND P0, PT, R16, UR4, PT ;  /* 0x0000000410007c0c */ /* 0x000fe2000bf06070 */
[----:B------:R-:W-:Y:S02]  /*0910*/  IMAD.MOV.U32 R153, RZ, RZ, -0x1 ;  /* 0xffffffffff997424 */ /* 0x000fe400078e00ff */
[----:B------:R-:W-:Y:S01]  /*0920*/  IMAD.MOV.U32 R23, RZ, RZ, -0x1 ;  /* 0xffffffffff177424 */ /* 0x000fe200078e00ff */
[----:B------:R-:W-:-:S13]  /*0930*/  ISETP.GE.U32.AND.EX P0, PT, R17, UR5, PT, P0 ;  /* 0x0000000511007c0c */ /* 0x000fda000bf06100 */
[----:B------:R-:W-:Y:S05]  /*0940*/  @P0 BRA `(.L_x_8) ;  /* 0x00000004002c0947 */ /* 0x000fea0003800000 */
[----:B------:R-:W0:Y:S01]  /*0950*/  LDC.64 R24, c[0x0][0x628] ;  /* 0x00018a00ff187b82 */ /* 0x000e220000000a00 */
[----:B------:R-:W-:Y:S02]  /*0960*/  IMAD.MOV.U32 R8, RZ, RZ, R16 ;  /* 0x000000ffff087224 */ /* 0x000fe400078e0010 */
[----:B------:R-:W-:-:S05]  /*0970*/  IMAD.MOV.U32 R9, RZ, RZ, R17 ;  /* 0x000000ffff097224 */ /* 0x000fca00078e0011 */
[----:B------:R-:W1:Y:S08]  /*0980*/  LDC R0, c[0x0][0x630] ;  /* 0x00018c00ff007b82 */ /* 0x000e700000000800 */
[----:B------:R-:W2:Y:S01]  /*0990*/  LDC.64 R26, c[0x0][0x620] ;  /* 0x00018800ff1a7b82 */ /* 0x000ea20000000a00 */
[----:B0-----:R-:W-:-:S04]  /*09a0*/  ISETP.NE.U32.AND P0, PT, R24, RZ, PT ;  /* 0x000000ff1800720c */ /* 0x001fc80003f05070 */
[----:B------:R-:W-:-:S13]  /*09b0*/  ISETP.NE.AND.EX P0, PT, R25, RZ, PT, P0 ;  /* 0x000000ff1900720c */ /* 0x000fda0003f05300 */
[----:B-12---:R-:W-:Y:S05]  /*09c0*/  @!P0 BRA `(.L_x_9) ;  /* 0x0000000000288947 */ /* 0x006fea0003800000 */
[----:B------:R-:W0:Y:S02]  /*09d0*/  LDC R13, c[0x0][0x634] ;  /* 0x00018d00ff0d7b82 */ /* 0x000e240000000800 */
[----:B0-----:R-:W-:-:S05]  /*09e0*/  IADD3 R13, P0, R16, R13, RZ ;  /* 0x0000000d100d7210 */ /* 0x001fca0007f1e0ff */
[----:B------:R-:W-:-:S04]  /*09f0*/  IMAD.X R15, RZ, RZ, R17, P0 ;  /* 0x000000ffff0f7224 */ /* 0x000fc800000e0611 */
[----:B------:R-:W-:-:S04]  /*0a00*/  IMAD.WIDE.U32 R8, R15, R24, RZ ;  /* 0x000000180f087225 */ /* 0x000fc800078e00ff */
[----:B------:R-:W-:-:S04]  /*0a10*/  IMAD.WIDE.U32 R10, P0, R13, R25, R8 ;  /* 0x000000190d0a7225 */ /* 0x000fc80007800008 */
[----:B------:R-:W-:Y:S01]  /*0a20*/  IMAD.WIDE.U32 R8, R13, R24, RZ ;  /* 0x000000180d087225 */ /* 0x000fe200078e00ff */
[----:B------:R-:W-:-:S03]  /*0a30*/  MOV R12, R11 ;  /* 0x0000000b000c7202 */ /* 0x000fc60000000f00 */
[----:B------:R-:W-:Y:S01]  /*0a40*/  IMAD.X R13, RZ, RZ, RZ, P0 ;  /* 0x000000ffff0d7224 */ /* 0x000fe200000e06ff */
[----:B------:R-:W-:-:S05]  /*0a50*/  IADD3 RZ, P0, R9, R10, RZ ;  /* 0x0000000a09ff7210 */ /* 0x000fca0007f1e0ff */
[----:B------:R-:W-:-:S08]  /*0a60*/  IMAD.WIDE.U32.X R8, R15, R25, R12, P0 ;  /* 0x000000190f087225 */ /* 0x000fd000000e040c */
.L_x_9:
[----:B------:R-:W0:Y:S01]  /*0a70*/  LDC.64 R24, c[0x0][0x640] ;  /* 0x00019000ff187b82 */ /* 0x000e220000000a00 */
[-CC-:B------:R-:W-:Y:S01]  /*0a80*/  SHF.R.U64 R28, R8, R0.reuse, R9.reuse ;  /* 0x00000000081c7219 */ /* 0x180fe20000001209 */
[----:B------:R-:W-:Y:S01]  /*0a90*/  IMAD R30, R7, R21, R4 ;  /* 0x00000015071e7224 */ /* 0x000fe200078e0204 */
[----:B------:R-:W-:Y:S01]  /*0aa0*/  SHF.R.U32.HI R0, RZ, R0, R9 ;  /* 0x00000000ff007219 */ /* 0x000fe20000011609 */
[----:B------:R-:W-:Y:S01]  /*0ab0*/  IMAD.MOV.U32 R21, RZ, RZ, 0x1 ;  /* 0x00000001ff157424 */ /* 0x000fe200078e00ff */
[----:B------:R-:W-:-:S03]  /*0ac0*/  IADD3 R5, P0, RZ, -R28, RZ ;  /* 0x8000001cff057210 */ /* 0x000fc60007f1e0ff */
[----:B------:R-:W1:Y:S02]  /*0ad0*/  LDC R6, c[0x0][0x618] ;  /* 0x00018600ff067b82 */ /* 0x000e640000000800 */
[----:B------:R-:W-:-:S04]  /*0ae0*/  IMAD.X R9, RZ, RZ, ~R0, P0 ;  /* 0x000000ffff097224 */ /* 0x000fc800000e0e00 */
[-C--:B------:R-:W-:Y:S02]  /*0af0*/  IMAD R0, R9, R26.reuse, RZ ;  /* 0x0000001a09007224 */ /* 0x080fe400078e02ff */
[----:B------:R-:W2:Y:S01]  /*0b00*/  LDC R11, c[0x0][0x608] ;  /* 0x00018200ff0b7b82 */ /* 0x000ea20000000800 */
[----:B------:R-:W-:-:S04]  /*0b10*/  IMAD.WIDE.U32 R8, R5, R26, R16 ;  /* 0x0000001a05087225 */ /* 0x000fc800078e0010 */
[----:B------:R-:W-:-:S03]  /*0b20*/  IMAD R5, R5, R27, R0 ;  /* 0x0000001b05057224 */ /* 0x000fc600078e0200 */
[----:B------:R-:W3:Y:S01]  /*0b30*/  LDC R12, c[0x0][0x658] ;  /* 0x00019600ff0c7b82 */ /* 0x000ee20000000800 */
[----:B0-----:R-:W-:Y:S01]  /*0b40*/  ISETP.NE.U32.AND P0, PT, R24, RZ, PT ;  /* 0x000000ff1800720c */ /* 0x001fe20003f05070 */
[----:B------:R-:W-:Y:S02]  /*0b50*/  IMAD.IADD R5, R9, 0x1, R5 ;  /* 0x0000000109057824 */ /* 0x000fe400078e0205 */
[----:B------:R-:W-:Y:S01]  /*0b60*/  IMAD.MOV.U32 R9, RZ, RZ, -0x1 ;  /* 0xffffffffff097424 */ /* 0x000fe200078e00ff */
[----:B------:R-:W-:-:S03]  /*0b70*/  ISETP.NE.AND.EX P0, PT, R25, RZ, PT, P0 ;  /* 0x000000ff1900720c */ /* 0x000fc60003f05300 */
[----:B------:R-:W0:Y:S01]  /*0b80*/  LDC R15, c[0x0][0x600] ;  /* 0x00018000ff0f7b82 */ /* 0x000e220000000800 */
[-CC-:B-1----:R-:W-:Y:S02]  /*0b90*/  SHF.R.U64 R13, R8, R6.reuse, R5.reuse ;  /* 0x00000006080d7219 */ /* 0x182fe40000001205 */
[----:B------:R-:W-:-:S05]  /*0ba0*/  SHF.R.U32.HI R0, RZ, R6, R5 ;  /* 0x00000006ff007219 */ /* 0x000fca0000011605 */
[----:B------:R-:W1:Y:S01]  /*0bb0*/  LDC R14, c[0x0][0x648] ;  /* 0x00019200ff0e7b82 */ /* 0x000e620000000800 */
[-CC-:B--2---:R-:W-:Y:S02]  /*0bc0*/  SHF.R.U64 R27, R13, R11.reuse, R0.reuse ;  /* 0x0000000b0d1b7219 */ /* 0x184fe40000001200 */
[----:B------:R-:W-:-:S05]  /*0bd0*/  SHF.R.U32.HI R5, RZ, R11, R0 ;  /* 0x0000000bff057219 */ /* 0x000fca0000011600 */
[----:B------:R-:W2:Y:S01]  /*0be0*/  LDC R20, c[0x0][0x638] ;  /* 0x00018e00ff147b82 */ /* 0x000ea20000000800 */
[-CC-:B---3--:R-:W-:Y:S02]  /*0bf0*/  SHF.R.U64 R26, R27, R12.reuse, R5.reuse ;  /* 0x0000000c1b1a7219 */ /* 0x188fe40000001205 */
[-C--:B------:R-:W-:Y:S02]  /*0c00*/  SHF.L.U32 R0, R9, R12.reuse, RZ ;  /* 0x0000000c09007219 */ /* 0x080fe400000006ff */
[----:B------:R-:W-:Y:S01]  /*0c10*/  SHF.R.U32.HI R5, RZ, R12, R5 ;  /* 0x0000000cff057219 */ /* 0x000fe20000011605 */
[----:B------:R-:W-:Y:S01]  /*0c20*/  IMAD.MOV.U32 R4, RZ, RZ, R26 ;  /* 0x000000ffff047224 */ /* 0x000fe200078e001a */
[----:B------:R-:W-:Y:S01]  /*0c30*/  LOP3.LUT R10, RZ, R0, RZ, 0x33, !PT ;  /* 0x00000000ff0a7212 */ /* 0x000fe200078e33ff */
[----:B------:R-:W3:Y:S01]  /*0c40*/  LDC R23, c[0x0][0x610] ;  /* 0x00018400ff177b82 */ /* 0x000ee20000000800 */
[----:B------:R-:W-:Y:S05]  /*0c50*/  @!P0 BRA `(.L_x_10) ;  /* 0x0000000000288947 */ /* 0x000fea0003800000 */
[----:B------:R-:W4:Y:S02]  /*0c60*/  LDC R9, c[0x0][0x64c] ;  /* 0x00019300ff097b82 */ /* 0x000f240000000800 */
[----:B----4-:R-:W-:-:S05]  /*0c70*/  IADD3 R9, P0, R26, R9, RZ ;  /* 0x000000091a097210 */ /* 0x010fca0007f1e0ff */
        /* <DEDUP_REMOVED lines=8> */
.L_x_10:
[----:B-1----:R-:W-:Y:S01]  /*0d00*/  SHF.R.U64 R4, R4, R14, R5 ;  /* 0x0000000e04047219 */ /* 0x002fe20000001205 */
[----:B0-----:R-:W-:Y:S01]  /*0d10*/  VIADD R6, R15, 0xffffffff ;  /* 0xffffffff0f067836 */ /* 0x001fe20000000000 */
[----:B------:R-:W-:Y:S02]  /*0d20*/  SHF.L.U32 R0, R21, R12, RZ ;  /* 0x0000000c15007219 */ /* 0x000fe400000006ff */
[----:B------:R-:W-:Y:S01]  /*0d30*/  LOP3.LUT R5, R27, R10, RZ, 0xc0, !PT ;  /* 0x0000000a1b057212 */ /* 0x000fe200078ec0ff */
[----:B------:R-:W-:Y:S01]  /*0d40*/  IMAD.MOV R7, RZ, RZ, -R4 ;  /* 0x000000ffff077224 */ /* 0x000fe200078e0a04 */
[----:B------:R-:W-:Y:S02]  /*0d50*/  SEL R3, R3, R30, !P1 ;  /* 0x0000001e03037207 */ /* 0x000fe40004800000 */
[----:B------:R-:W-:Y:S01]  /*0d60*/  LOP3.LUT R6, R13, R6, RZ, 0xc0, !PT ;  /* 0x000000060d067212 */ /* 0x000fe200078ec0ff */
[----:B------:R-:W-:Y:S02]  /*0d70*/  IMAD R4, R0, R4, R5 ;  /* 0x0000000400047224 */ /* 0x000fe400078e0205 */
[----:B--2---:R-:W-:-:S02]  /*0d80*/  IMAD R0, R7, R20, R26 ;  /* 0x0000001407007224 */ /* 0x004fc400078e021a */
[----:B---3--:R-:W-:Y:S02]  /*0d90*/  IMAD R3, R4, R23, R3 ;  /* 0x0000001704037224 */ /* 0x008fe400078e0203 */
[----:B------:R-:W-:Y:S02]  /*0da0*/  IMAD R152, R0, R15, R6 ;  /* 0x0000000f00987224 */ /* 0x000fe400078e0206 */
[----:B------:R-:W-:Y:S02]  /*0db0*/  IMAD.MOV.U32 R4, RZ, RZ, 0x1 ;  /* 0x00000001ff047424 */ /* 0x000fe400078e00ff */
[----:B------:R-:W-:Y:S01]  /*0dc0*/  IMAD.MOV.U32 R23, RZ, RZ, R28 ;  /* 0x000000ffff177224 */ /* 0x000fe200078e001c */
[----:B------:R-:W-:Y:S02]  /*0dd0*/  SEL R153, R152, R3, !P1 ;  /* 0x0000000398997207 */ /* 0x000fe40004800000 */
[----:B------:R-:W-:Y:S02]  /*0de0*/  PRMT R0, R4, 0x7610, R0 ;  /* 0x0000761004007816 */ /* 0x000fe40000000000 */
[----:B------:R-:W-:-:S07]  /*0df0*/  SEL R152, R3, R152, !P1 ;  /* 0x0000009803987207 */ /* 0x000fce0004800000 */
.L_x_8:
[----:B------:R-:W-:-:S08]  /*0e00*/  NOP ;  /* 0x0000000000007918 */ /* 0x000fd00000000000 */
[----:B------:R-:W0:Y:S02]  /*0e10*/  USETMAXREG.TRY_ALLOC.CTAPOOL UP0, 0xe8 ;  /* 0x000000e8000079c8 */ /* 0x000e240008000600 */
[----:B0-----:R-:W-:-:S13]  /*0e20*/  PLOP3.LUT P0, PT, PT, PT, UP0, 0x80, 0x0 ;  /* 0x000000000000781c */ /* 0x001fda0003f0f008 */
[----:B------:R-:W-:Y:S05]  /*0e30*/  @!P0 BRA `(.L_x_8) ;  /* 0xfffffffc00f08947 */ /* 0x000fea000383ffff */
[----:B------:R-:W-:Y:S01]  /*0e40*/  ULDC.64 UR4, c[0x0][0x598] ;  /* 0x0001660000047ab9 */ /* 0x000fe20000000a00 */
[----:B------:R-:W-:Y:S01]  /*0e50*/  ULDC.64 UR36, c[0x0][0x208] ;  /* 0x0000820000247ab9 */ /* 0x000fe20000000a00 */
[----:B------:R-:W-:-:S04]  /*0e60*/  ISETP.NE.U32.AND P0, PT, RZ, UR4, PT ;  /* 0x00000004ff007c0c */ /* 0x000fc8000bf05070 */
[----:B------:R-:W-:-:S13]  /*0e70*/  ISETP.NE.AND.EX P0, PT, RZ, UR5, PT, P0 ;  /* 0x00000005ff007c0c */ /* 0x000fda000bf05300 */
[----:B------:R-:W-:Y:S05]  /*0e80*/  @!P0 BRA `(.L_x_11) ;  /* 0x00000000001c8947 */ /* 0x000fea0003800000 */
[----:B------:R-:W0:Y:S02]  /*0e90*/  LDC.64 R4, c[0x0][0x598] ;  /* 0x00016600ff047b82 */ /* 0x000e240000000a00 */
[----:B0-----:R-:W2:Y:S02]  /*0ea0*/  LDG.E.64 R4, desc[UR36][R4.64] ;  /* 0x0000002404047981 */ /* 0x001ea4000c1e1b00 */
[----:B--2---:R-:W-:-:S04]  /*0eb0*/  ISETP.NE.U32.AND P0, PT, R4, RZ, PT ;  /* 0x000000ff0400720c */ /* 0x004fc80003f05070 */
[----:B------:R-:W-:-:S13]  /*0ec0*/  ISETP.NE.AND.EX P0, PT, R5, RZ, PT, P0 ;  /* 0x000000ff0500720c */ /* 0x000fda0003f05300 */
[----:B------:R-:W-:Y:S05]  /*0ed0*/  @!P0 BRA `(.L_x_11) ;  /* 0x0000000000088947 */ /* 0x000fea0003800000 */
[----:B------:R0:W5:Y:S01]  /*0ee0*/  LD.E R154, desc[UR36][R4.64] ;  /* 0x00000024049a7980 */ /* 0x000162000c101900 */
[----:B------:R-:W-:Y:S05]  /*0ef0*/  BRA `(.L_x_12) ;  /* 0x0000000000247947 */ /* 0x000fea0003800000 */
.L_x_11:
[----:B------:R-:W-:Y:S02]  /*0f00*/  ULDC.64 UR4, c[0x0][0x588] ;  /* 0x0001620000047ab9 */ /* 0x000fe40000000a00 */
[----:B------:R-:W-:-:S04]  /*0f10*/  ISETP.NE.U32.AND P0, PT, RZ, UR4, PT ;  /* 0x00000004ff007c0c */ /* 0x000fc8000bf05070 */
[----:B------:R-:W-:-:S13]  /*0f20*/  ISETP.NE.AND.EX P0, PT, RZ, UR5, PT, P0 ;  /* 0x00000005ff007c0c */ /* 0x000fda000bf05300 */
[----:B------:R-:W-:Y:S05]  /*0f30*/  @!P0 BRA `(.L_x_13) ;  /* 0x00000000000c8947 */ /* 0x000fea0003800000 */
[----:B------:R-:W0:Y:S02]  /*0f40*/  LDC.64 R154, c[0x0][0x588] ;  /* 0x00016200ff9a7b82 */ /* 0x000e240000000a00 */
[----:B0-----:R1:W5:Y:S01]  /*0f50*/  LDG.E R154, desc[UR36][R154.64] ;  /* 0x000000249a9a7981 */ /* 0x001362000c1e1900 */
[----:B------:R-:W-:Y:S05]  /*0f60*/  BRA `(.L_x_12) ;  /* 0x0000000000087947 */ /* 0x000fea0003800000 */
.L_x_13:
[----:B------:R-:W-:Y:S02]  /*0f70*/  ULDC UR4, c[0x0][0x580] ;  /* 0x0001600000047ab9 */ /* 0x000fe40000000800 */
[----:B------:R-:W-:-:S07]  /*0f80*/  IMAD.U32 R154, RZ, RZ, UR4 ;  /* 0x00000004ff9a7e24 */ /* 0x000fce000f8e00ff */
.L_x_12:
[----:B------:R-:W-:Y:S02]  /*0f90*/  ULDC.64 UR4, c[0x0][0x5a0] ;  /* 0x0001680000047ab9 */ /* 0x000fe40000000a00 */
[----:B------:R-:W-:-:S04]  /*0fa0*/  ISETP.NE.U32.AND P0, PT, RZ, UR4, PT ;  /* 0x00000004ff007c0c */ /* 0x000fc8000bf05070 */
[----:B------:R-:W-:-:S13]  /*0fb0*/  ISETP.NE.AND.EX P0, PT, RZ, UR5, PT, P0 ;  /* 0x00000005ff007c0c */ /* 0x000fda000bf05300 */
[----:B------:R-:W-:Y:S05]  /*0fc0*/  @!P0 BRA `(.L_x_14) ;  /* 0x00000000001c8947 */ /* 0x000fea0003800000 */
[----:B0-----:R-:W0:Y:S02]  /*0fd0*/  LDC.64 R4, c[0x0][0x5a0] ;  /* 0x00016800ff047b82 */ /* 0x001e240000000a00 */
[----:B0-----:R-:W2:Y:S02]  /*0fe0*/  LDG.E.64 R4, desc[UR36][R4.64] ;  /* 0x0000002404047981 */ /* 0x001ea4000c1e1b00 */
[----:B--2---:R-:W-:-:S04]  /*0ff0*/  ISETP.NE.U32.AND P0, PT, R4, RZ, PT ;  /* 0x000000ff0400720c */ /* 0x004fc80003f05070 */
[----:B------:R-:W-:-:S13]  /*1000*/  ISETP.NE.AND.EX P0, PT, R5, RZ, PT, P0 ;  /* 0x000000ff0500720c */ /* 0x000fda0003f05300 */
[----:B------:R-:W-:Y:S05]  /*1010*/  @!P0 BRA `(.L_x_14) ;  /* 0x0000000000088947 */ /* 0x000fea0003800000 */
[----:B-1----:R0:W5:Y:S01]  /*1020*/  LD.E R155, desc[UR36][R4.64] ;  /* 0x00000024049b7980 */ /* 0x002162000c101900 */
[----:B------:R-:W-:Y:S05]  /*1030*/  BRA `(.L_x_15) ;  /* 0x0000000000247947 */ /* 0x000fea0003800000 */
.L_x_14:
[----:B------:R-:W-:Y:S02]  /*1040*/  ULDC.64 UR4, c[0x0][0x590] ;  /* 0x0001640000047ab9 */ /* 0x000fe40000000a00 */
[----:B------:R-:W-:-:S04]  /*1050*/  ISETP.NE.U32.AND P0, PT, RZ, UR4, PT ;  /* 0x00000004ff007c0c */ /* 0x000fc8000bf05070 */
[----:B------:R-:W-:-:S13]  /*1060*/  ISETP.NE.AND.EX P0, PT, RZ, UR5, PT, P0 ;  /* 0x00000005ff007c0c */ /* 0x000fda000bf05300 */
[----:B------:R-:W-:Y:S05]  /*1070*/  @!P0 BRA `(.L_x_16) ;  /* 0x00000000000c8947 */ /* 0x000fea0003800000 */
[----:B0-----:R-:W1:Y:S02]  /*1080*/  LDC.64 R4, c[0x0][0x590] ;  /* 0x00016400ff047b82 */ /* 0x001e640000000a00 */
[----:B-1----:R1:W5:Y:S01]  /*1090*/  LDG.E R155, desc[UR36][R4.64] ;  /* 0x00000024049b7981 */ /* 0x002362000c1e1900 */
[----:B------:R-:W-:Y:S05]  /*10a0*/  BRA `(.L_x_15) ;  /* 0x0000000000087947 */ /* 0x000fea0003800000 */
.L_x_16:
[----:B------:R-:W-:Y:S02]  /*10b0*/  ULDC UR4, c[0x0][0x584] ;  /* 0x0001610000047ab9 */ /* 0x000fe40000000800 */
[----:B-1----:R-:W-:-:S07]  /*10c0*/  IMAD.U32 R155, RZ, RZ, UR4 ;  /* 0x00000004ff9b7e24 */ /* 0x002fce000f8e00ff */
.L_x_15:
[----:B------:R-:W-:-:S13]  /*10d0*/  LOP3.LUT P0, RZ, R0, 0xff, RZ, 0xc0, !PT ;  /* 0x000000ff00ff7812 */ /* 0x000fda000780c0ff */
[----:B------:R-:W-:Y:S05]  /*10e0*/  @!P0 EXIT ;  /* 0x000000000000894d */ /* 0x000fea0003800000 */
[----:B------:R-:W-:Y:S01]  /*10f0*/  ULDC UR4, c[0x0][0x28c] ;  /* 0x0000a30000047ab9 */ /* 0x000fe20000000800 */
[----:B------:R-:W-:Y:S01]  /*1100*/  LOP3.LUT R164, R19, 0x1, RZ, 0xfc, !PT ;  /* 0x0000000113a47812 */ /* 0x000fe200078efcff */
[----:B------:R-:W-:Y:S01]  /*1110*/  UIADD3 UR4, UR4, 0x7f, URZ ;  /* 0x0000007f04047890 */ /* 0x000fe2000fffe03f */
[----:B------:R-:W-:Y:S01]  /*1120*/  UMOV UR38, URZ ;  /* 0x0000003f00267c82 */ /* 0x000fe20008000000 */
[----:B------:R-:W-:Y:S02]  /*1130*/  UMOV UR39, URZ ;  /* 0x0000003f00277c82 */ /* 0x000fe40008000000 */
[----:B------:R-:W-:-:S04]  /*1140*/  USHF.R.S32.HI UR5, URZ, 0x1f, UR4 ;  /* 0x0000001f3f057899 */ /* 0x000fc80008011404 */
[----:B------:R-:W-:-:S04]  /*1150*/  ULEA.HI UR5, UR5, UR4, URZ, 0x7 ;  /* 0x0000000405057291 */ /* 0x000fc8000f8f383f */
[----:B------:R-:W-:-:S12]  /*1160*/  USHF.R.S32.HI UR40, URZ, 0x7, UR5 ;  /* 0x000000073f287899 */ /* 0x000fd80008011405 */
.L_x_290:
[----:B------:R-:W-:Y:S01]  /*1170*/  LOP3.LUT R0, R18, 0x80, RZ, 0xc0, !PT ;  /* 0x0000008012007812 */ /* 0x000fe200078ec0ff */
[----:B--2---:R-:W2:Y:S01]  /*1180*/  S2UR UR7, SR_CgaCtaId ;  /* 0x00000000000779c3 */ /* 0x004ea20000008800 */
[----:B------:R-:W-:Y:S02]  /*1190*/  UMOV UR6, 0x400 ;  /* 0x0000040000067882 */ /* 0x000fe40000000000 */
[----:B------:R-:W-:-:S06]  /*11a0*/  SHF.R.U32.HI R0, RZ, 0x7, R0 ;  /* 0x00000007ff007819 */ /* 0x000fcc0000011600 */
[----:B---3--:R-:W3:Y:S01]  /*11b0*/  SHFL.IDX PT, R0, R0, RZ, 0x1f ;  /* 0x00001fff00007589 */ /* 0x008ee200000e0000 */
[----:B--2---:R-:W-:Y:S01]  /*11c0*/  ULEA UR6, UR7, UR6, 0x18 ;  /* 0x0000000607067291 */ /* 0x004fe2000f8ec03f */
[----:B---3--:R-:W-:-:S13]  /*11d0*/  R2UR UR4, R0 ;  /* 0x00000000000472ca */ /* 0x008fda00000e0000 */
[----:B------:R-:W-:-:S04]  /*11e0*/  ULEA.HI UR5, UR4, UR4, URZ, 0x1 ;  /* 0x0000000404057291 */ /* 0x000fc8000f8f083f */
[----:B------:R-:W-:-:S04]  /*11f0*/  ULOP3.LUT UR5, UR5, 0x7fffe, URZ, 0xc0, !UPT ;  /* 0x0007fffe05057892 */ /* 0x000fc8000f8ec03f */
[----:B------:R-:W-:-:S03]  /*1200*/  UIADD3 UR5, UR4, -UR5, URZ ;  /* 0x8000000504057290 */ /* 0x000fc6000fffe03f */
[----:B------:R-:W-:Y:S01]  /*1210*/  ULDC UR4, c[0x0][0x28c] ;  /* 0x0000a30000047ab9 */ /* 0x000fe20000000800 */
[----:B------:R-:W-:Y:S01]  /*1220*/  ULEA UR5, UR5, UR6, 0xd ;  /* 0x0000000605057291 */ /* 0x000fe2000f8e683f */
[----:B------:R-:W-:-:S03]  /*1230*/  ISETP.LT.AND P0, PT, RZ, UR4, PT ;  /* 0x00000004ff007c0c */ /* 0x000fc6000bf01270 */
[----:B------:R-:W-:-:S04]  /*1240*/  UIADD3 UR5, UR5, 0x100, URZ ;  /* 0x0000010005057890 */ /* 0x000fc8000fffe03f */
[----:B------:R-:W-:-:S04]  /*1250*/  USHF.R.U32.HI UR5, URZ, 0x4, UR5 ;  /* 0x000000043f057899 */ /* 0x000fc80008011605 */
[----:B------:R-:W-:Y:S02]  /*1260*/  ULOP3.LUT UR41, UR5, 0x3fff, URZ, 0xc0, !UPT ;  /* 0x00003fff05297892 */ /* 0x000fe4000f8ec03f */
[----:B-1--45:R-:W-:Y:S10]  /*1270*/  @P0 BRA `(.L_x_17) ;  /* 0x0000000000400947 */ /* 0x032ff40003800000 */
[----:B------:R-:W-:Y:S01]  /*1280*/  MOV R0, 0x0 ;  /* 0x0000000000007802 */ /* 0x000fe20000000f00 */
[----:B------:R-:W-:Y:S01]  /*1290*/  ULDC.64 UR4, c[0x4][0x68] ;  /* 0x01001a0000047ab9 */ /* 0x000fe20000000a00 */
[----:B------:R-:W-:Y:S01]  /*12a0*/  ULDC.64 UR6, c[0x4][0x8] ;  /* 0x0100020000067ab9 */ /* 0x000fe20000000a00 */
[----:B01----:R-:W-:Y:S01]  /*12b0*/  IMAD.U32 R4, RZ, RZ, UR4 ;  /* 0x00000004ff047e24 */ /* 0x003fe2000f8e00ff */
[----:B------:R0:W1:Y:S01]  /*12c0*/  LDC.64 R14, c[0x4][R0] ;  /* 0x01000000000e7b82 */ /* 0x0000620000000a00 */
[----:B------:R-:W-:Y:S01]  /*12d0*/  MOV R5, UR5 ;  /* 0x0000000500057c02 */ /* 0x000fe20008000f00 */
[----:B------:R-:W-:Y:S01]  /*12e0*/  ULDC.64 UR4, c[0x4][0x70] ;  /* 0x01001c0000047ab9 */ /* 0x000fe20000000a00 */
[----:B------:R-:W-:Y:S02]  /*12f0*/  IMAD.U32 R10, RZ, RZ, UR6 ;  /* 0x00000006ff0a7e24 */ /* 0x000fe4000f8e00ff */
[----:B------:R-:W-:Y:S02]  /*1300*/  IMAD.U32 R6, RZ, RZ, UR4 ;  /* 0x00000004ff067e24 */ /* 0x000fe4000f8e00ff */
[----:B------:R-:W-:-:S02]  /*1310*/  IMAD.U32 R7, RZ, RZ, UR5 ;  /* 0x00000005ff077e24 */ /* 0x000fc4000f8e00ff */
[----:B------:R-:W-:Y:S02]  /*1320*/  IMAD.U32 R11, RZ, RZ, UR7 ;  /* 0x00000007ff0b7e24 */ /* 0x000fe4000f8e00ff */
[----:B------:R-:W-:Y:S02]  /*1330*/  IMAD.MOV.U32 R8, RZ, RZ, 0x1e1 ;  /* 0x000001e1ff087424 */ /* 0x000fe400078e00ff */
[----:B------:R-:W-:Y:S02]  /*1340*/  IMAD.MOV.U32 R12, RZ, RZ, 0x1 ;  /* 0x00000001ff0c7424 */ /* 0x000fe400078e00ff */
[----:B0-----:R-:W-:-:S07]  /*1350*/  IMAD.MOV.U32 R13, RZ, RZ, RZ ;  /* 0x000000ffff0d7224 */ /* 0x001fce00078e00ff */
[----:B------:R-:W-:-:S07]  /*1360*/  LEPC R20, `(.L_x_17) ;  /* 0x000000001014794e */ /* 0x000fce0000000000 */
[----:B-1---5:R-:W-:Y:S05]  /*1370*/  CALL.ABS.NOINC R14 ;  /* 0x000000000e007343 */ /* 0x022fea0003c00000 */
.L_x_17:
[----:B------:R-:W-:-:S13]  /*1380*/  ISETP.NE.AND P0, PT, R164, 0x3, PT ;  /* 0x00000003a400780c */ /* 0x000fda0003f05270 */
[----:B------:R-:W-:Y:S05]  /*1390*/  @!P0 BRA `(.L_x_18) ;  /* 0x0000000000048947 */ /* 0x000fea0003800000 */
[----:B------:R-:W-:Y:S01]  /*13a0*/  BPT.TRAP 0x1 ;  /* 0x000000040000795c */ /* 0x000fe20000300000 */
.L_x_18:
[----:B------:R-:W2:Y:S01]  /*13b0*/  S2UR UR5, SR_CgaCtaId ;  /* 0x00000000000579c3 */ /* 0x000ea20000008800 */
[----:B------:R-:W-:Y:S01]  /*13c0*/  UMOV UR4, 0x400 ;  /* 0x0000040000047882 */ /* 0x000fe20000000000 */
[----:B------:R-:W-:Y:S01]  /*13d0*/  MOV R3, UR39 ;  /* 0x0000002700037c02 */ /* 0x000fe20008000f00 */
[----:B------:R-:W-:-:S05]  /*13e0*/  IMAD.U32 R0, RZ, RZ, UR38 ;  /* 0x00000026ff007e24 */ /* 0x000fca000f8e00ff */
[----:B------:R-:W-:Y:S01]  /*13f0*/  SHF.L.U32 R0, R0, 0x1f, RZ ;  /* 0x0000001f00007819 */ /* 0x000fe200000006ff */
[----:B--2---:R-:W-:-:S06]  /*1400*/  ULEA UR4, UR5, UR4, 0x18 ;  /* 0x0000000405047291 */ /* 0x004fcc000f8ec03f */
[----:B------:R-:W-:-:S04]  /*1410*/  IMAD.U32 R6, RZ, RZ, UR4 ;  /* 0x00000004ff067e24 */ /* 0x000fc8000f8e00ff */
[----:B------:R-:W-:-:S04]  /*1420*/  IMAD R3, R3, 0x8, R6 ;  /* 0x0000000803037824 */ /* 0x000fc800078e0206 */
[----:B------:R2:W3:Y:S01]  /*1430*/  SYNCS.PHASECHK.TRANS64.TRYWAIT P1, [R3+URZ], R0 ;  /* 0x00000000030075a7 */ /* 0x0004e2000802017f */
[----:B------:R-:W-:Y:S05]  /*1440*/  @!P0 BRA `(.L_x_19) ;  /* 0x0000000000048947 */ /* 0x000fea0003800000 */
[----:B------:R-:W-:Y:S01]  /*1450*/  BPT.TRAP 0x1 ;  /* 0x000000040000795c */ /* 0x000fe20000300000 */
.L_x_19:
[----:B---3--:R-:W-:Y:S05]  /*1460*/  @P1 BRA `(.L_x_20) ;  /* 0x0000000000081947 */ /* 0x008fea0003800000 */
[----:B------:R-:W3:Y:S02]  /*1470*/  SYNCS.PHASECHK.TRANS64.TRYWAIT P1, [R3+URZ], R0 ;  /* 0x00000000030075a7 */ /* 0x000ee4000802017f */
[----:B---3--:R-:W-:Y:S05]  /*1480*/  @!P1 BRA `(.L_x_21) ;  /* 0x000000b400909947 */ /* 0x008fea0003800000 */
.L_x_20:
[----:B------:R-:W-:-:S04]  /*1490*/  UISETP.LT.AND UP0, UPT, UR40, 0x1, UPT ;  /* 0x000000012800788c */ /* 0x000fc8000bf01270 */
[----:B------:R-:W-:-:S06]  /*14a0*/  USEL UR4, UR40, 0x1, UP0 ;  /* 0x0000000128047887 */ /* 0x000fcc0008000000 */
[----:B--23--:R-:W-:Y:S01]  /*14b0*/  IMAD.U32 R0, RZ, RZ, UR4 ;  /* 0x00000004ff007e24 */ /* 0x00cfe2000f8e00ff */
[----:B------:R-:W-:Y:S05]  /*14c0*/  WARPSYNC.ALL ;  /* 0x0000000000007948 */ /* 0x000fea0003800000 */
[----:B------:R-:W-:-:S04]  /*14d0*/  IADD3 R0, -R0, UR40, RZ ;  /* 0x0000002800007c10 */ /* 0x000fc8000fffe1ff */
[----:B------:R-:W-:Y:S02]  /*14e0*/  ISETP.GE.AND P1, PT, R0, 0x1, PT ;  /* 0x000000010000780c */ /* 0x000fe40003f26270 */
[----:B------:R-:W-:Y:S01]  /*14f0*/  R2UR UR4, R6 ;  /* 0x00000000060472ca */ /* 0x000fe200000e0000 */
[----:B------:R-:W-:Y:S01]  /*1500*/  WARPGROUP.ARRIVE ;  /* 0x00000000000079c5 */ /* 0x000fe20000000000 */
[----:B------:R-:W-:Y:S01]  /*1510*/  UMOV UR9, 0x40000040 ;  /* 0x4000004000097882 */ /* 0x000fe20000000000 */
[----:B------:R-:W-:Y:S01]  /*1520*/  UMOV UR11, 0x40000040 ;  /* 0x40000040000b7882 */ /* 0x000fe20000000000 */
[----:B------:R-:W-:Y:S01]  /*1530*/  UMOV UR13, 0x40000040 ;  /* 0x40000040000d7882 */ /* 0x000fe20000000000 */
[----:B------:R-:W-:-:S08]  /*1540*/  UMOV UR15, UR11 ;  /* 0x0000000b000f7c82 */ /* 0x000fd00008000000 */
[----:B------:R-:W-:-:S04]  /*1550*/  UIADD3 UR4, UR4, 0x30100, URZ ;  /* 0x0003010004047890 */ /* 0x000fc8000fffe03f */
[----:B------:R-:W-:-:S04]  /*1560*/  USHF.R.U32.HI UR4, URZ, 0x4, UR4 ;  /* 0x000000043f047899 */ /* 0x000fc80008011604 */
[----:B------:R-:W-:Y:S02]  /*1570*/  ULOP3.LUT UR5, UR4, 0x3fff, URZ, 0xc0, !UPT ;  /* 0x00003fff04057892 */ /* 0x000fe4000f8ec03f */
[----:B------:R-:W-:Y:S02]  /*1580*/  ULOP3.LUT UR4, UR41, 0x10000, URZ, 0xfc, !UPT ;  /* 0x0001000029047892 */ /* 0x000fe4000f8efc3f */
[----:B------:R-:W-:Y:S02]  /*1590*/  ULOP3.LUT UR5, UR5, 0x10000, URZ, 0xfc, !UPT ;  /* 0x0001000005057892 */ /* 0x000fe4000f8efc3f */
[----:B------:R-:W-:Y:S02]  /*15a0*/  ULEA UR8, UR39, UR4, 0xc ;  /* 0x0000000427087291 */ /* 0x000fe4000f8e603f */
[----:B------:R-:W-:Y:S02]  /*15b0*/  ULEA UR6, UR39, UR5, 0xb ;  /* 0x0000000527067291 */ /* 0x000fe4000f8e583f */
[----:B------:R-:W-:-:S05]  /*15c0*/  UIADD3 UR12, UR8, 0x400, URZ ;  /* 0x00000400080c7890 */ /* 0x000fca000fffe03f */
[----:B------:R-:W-:Y:S02]  /*15d0*/  UMOV UR10, UR6 ;  /* 0x00000006000a7c82 */ /* 0x000fe40008000000 */
[----:B------:R-:W-:Y:S01]  /*15e0*/  HGMMA.64x128x16.F32 R88, gdesc[UR8], RZ, !UPT, gsb0 ;  /* 0x01e00000085879f0 */ /* 0x000fe2000c0008ff */
[----:B------:R-:W-:Y:S02]  /*15f0*/  UMOV UR14, UR10 ;  /* 0x0000000a000e7c82 */ /* 0x000fe40008000000 */
[----:B------:R-:W-:Y:S02]  /*1600*/  WARPGROUP.DEPBAR.LE gsb0, 0x0 ;  /* 0x00008000000079c5 */ /* 0x000fe40000010000 */
[----:B------:R-:W-:-:S07]  /*1610*/  WARPGROUP.ARRIVE ;  /* 0x00000000000079c5 */ /* 0x000fce0000000000 */
[----:B------:R-:W-:Y:S01]  /*1620*/  HGMMA.64x128x16.F32 R24, gdesc[UR12], RZ, !UPT, gsb0 ;  /* 0x01e000000c1879f0 */ /* 0x000fe2000c0008ff */
[----:B------:R-:W-:Y:S02]  /*1630*/  UIADD3 UR12, UR8, 0x2, URZ ;  /* 0x00000002080c7890 */ /* 0x000fe4000fffe03f */
[----:B------:R-:W-:Y:S01]  /*1640*/  UIADD3 UR14, UR6, 0x2, URZ ;  /* 0x00000002060e7890 */ /* 0x000fe2000fffe03f */
[----:B------:R-:W-:Y:S01]  /*1650*/  UMOV UR13, 0x40000040 ;  /* 0x40000040000d7882 */ /* 0x000fe20000000000 */
[----:B------:R-:W-:Y:S01]  /*1660*/  UMOV UR15, 0x40000040 ;  /* 0x40000040000f7882 */ /* 0x000fe20000000000 */
[----:B------:R-:W-:Y:S02]  /*1670*/  WARPGROUP.DEPBAR.LE gsb0, 0x0 ;  /* 0x00008000000079c5 */ /* 0x000fe40000010000 */
[----:B------:R-:W-:-:S06]  /*1680*/  WARPGROUP.ARRIVE ;  /* 0x00000000000079c5 */ /* 0x000fcc0000000000 */
[----:B------:R-:W-:Y:S01]  /*1690*/  HGMMA.64x128x16.F32 R88, gdesc[UR12], R88, gsb0 ;  /* 0x01e000000c5879f0 */ /* 0x000fe20008000858 */
[----:B------:R-:W-:Y:S01]  /*16a0*/  UIADD3 UR12, UR8, 0x402, URZ ;  /* 0x00000402080c7890 */ /* 0x000fe2000fffe03f */
[----:B------:R-:W-:Y:S01]  /*16b0*/  UMOV UR13, 0x40000040 ;  /* 0x40000040000d7882 */ /* 0x000fe20000000000 */
[----:B------:R-:W-:Y:S02]  /*16c0*/  WARPGROUP.DEPBAR.LE gsb0, 0x0 ;  /* 0x00008000000079c5 */ /* 0x000fe40000010000 */
[----:B------:R-:W-:-:S07]  /*16d0*/  WARPGROUP.ARRIVE ;  /* 0x00000000000079c5 */ /* 0x000fce0000000000 */
[----:B------:R-:W-:Y:S01]  /*16e0*/  HGMMA.64x128x16.F32 R24, gdesc[UR12], R24, gsb0 ;  /* 0x01e000000c1879f0 */ /* 0x000fe20008000818 */
        /* <DEDUP_REMOVED lines=71> */
[----:B------:R-:W-:Y:S03]  /*1b60*/  HGMMA.64x128x16.F32 R24, gdesc[UR12], R24, gsb0 ;  /* 0x01e000000c1879f0 */ /* 0x000fe60008000818 */
[----:B------:R-:W-:Y:S02]  /*1b70*/  WARPGROUP.DEPBAR.LE gsb0, 0x0 ;  /* 0x00008000000079c5 */ /* 0x000fe40000010000 */
[----:B------:R-:W-:Y:S05]  /*1b80*/  @!P1 BRA `(.L_x_22) ;  /* 0x0000000800349947 */ /* 0x000fea0003800000 */
[----:B------:R-:W-:Y:S02]  /*1b90*/  UIADD3 UR6, UR39, 0x1, URZ ;  /* 0x0000000127067890 */ /* 0x000fe4000fffe03f */
[----:B------:R-:W-:Y:S02]  /*1ba0*/  IMAD.U32 R3, RZ, RZ, UR39 ;  /* 0x00000027ff037e24 */ /* 0x000fe4000f8e00ff */
[----:B------:R-:W-:-:S04]  /*1bb0*/  UISETP.NE.AND UP0, UPT, UR6, 0x3, UPT ;  /* 0x000000030600788c */ /* 0x000fc8000bf05270 */
[----:B------:R-:W-:Y:S02]  /*1bc0*/  USEL UR7, URZ, 0x1, UP0 ;  /* 0x000000013f077887 */ /* 0x000fe40008000000 */
[----:B------:R-:W-:Y:S02]  /*1bd0*/  USEL UR6, UR6, URZ, UP0 ;  /* 0x0000003f06067287 */ /* 0x000fe40008000000 */
[----:B------:R-:W-:-:S06]  /*1be0*/  ULOP3.LUT UR7, UR38, UR7, URZ, 0x3c, !UPT ;  /* 0x0000000726077292 */ /* 0x000fcc000f8e3c3f */
[----:B------:R-:W-:-:S07]  /*1bf0*/  IMAD.U32 R7, RZ, RZ, UR7 ;  /* 0x00000007ff077e24 */ /* 0x000fce000f8e00ff */
.L_x_29:
[----:B------:R-:W-:Y:S05]  /*1c00*/  @!P0 BRA `(.L_x_23) ;  /* 0x0000000000048947 */ /* 0x000fea0003800000 */
[----:B------:R-:W-:Y:S01]  /*1c10*/  BPT.TRAP 0x1 ;  /* 0x000000040000795c */ /* 0x000fe20000300000 */
.L_x_23:
[----:B------:R-:W2:Y:S01]  /*1c20*/  S2UR UR8, SR_CgaCtaId ;  /* 0x00000000000879c3 */ /* 0x000ea20000008800 */
[----:B------:R-:W-:Y:S01]  /*1c30*/  UMOV UR7, 0x400 ;  /* 0x0000040000077882 */ /* 0x000fe20000000000 */
[----:B01----:R-:W-:Y:S01]  /*1c40*/  IMAD.U32 R5, RZ, RZ, UR6 ;  /* 0x00000006ff057e24 */ /* 0x003fe2000f8e00ff */
[----:B------:R-:W-:Y:S01]  /*1c50*/  SHF.L.U32 R4, R7, 0x1f, RZ ;  /* 0x0000001f07047819 */ /* 0x000fe200000006ff */
[----:B--2---:R-:W-:-:S06]  /*1c60*/  ULEA UR7, UR8, UR7, 0x18 ;  /* 0x0000000708077291 */ /* 0x004fcc000f8ec03f */
[----:B------:R-:W-:-:S05]  /*1c70*/  MOV R6, UR7 ;  /* 0x0000000700067c02 */ /* 0x000fca0008000f00 */
[----:B------:R-:W-:-:S04]  /*1c80*/  IMAD R5, R5, 0x8, R6 ;  /* 0x0000000805057824 */ /* 0x000fc800078e0206 */
[----:B------:R0:W1:Y:S01]  /*1c90*/  SYNCS.PHASECHK.TRANS64.TRYWAIT P1, [R5+URZ], R4 ;  /* 0x00000004050075a7 */ /* 0x000062000802017f */
[----:B------:R-:W-:Y:S05]  /*1ca0*/  @!P0 BRA `(.L_x_24) ;  /* 0x0000000000048947 */ /* 0x000fea0003800000 */
[----:B------:R-:W-:Y:S01]  /*1cb0*/  BPT.TRAP 0x1 ;  /* 0x000000040000795c */ /* 0x000fe20000300000 */
.L_x_24:
[----:B-1----:R-:W-:Y:S05]  /*1cc0*/  @P1 BRA `(.L_x_25) ;  /* 0x0000000000081947 */ /* 0x002fea0003800000 */
[----:B------:R-:W1:Y:S02]  /*1cd0*/  SYNCS.PHASECHK.TRANS64.TRYWAIT P1, [R5+URZ], R4 ;  /* 0x00000004050075a7 */ /* 0x000e64000802017f */
[----:B-1----:R-:W-:Y:S05]  /*1ce0*/  @!P1 BRA `(.L_x_26) ;  /* 0x000000ac008c9947 */ /* 0x002fea0003800000 */
.L_x_25:
[----:B------:R-:W-:Y:S01]  /*1cf0*/  ULEA UR10, UR6, UR4, 0xc ;  /* 0x00000004060a7291 */ /* 0x000fe2000f8e603f */
[----:B------:R-:W-:Y:S01]  /*1d00*/  WARPGROUP.ARRIVE ;  /* 0x00000000000079c5 */ /* 0x000fe20000000000 */
[----:B------:R-:W-:Y:S01]  /*1d10*/  ULEA UR8, UR6, UR5, 0xb ;  /* 0x0000000506087291 */ /* 0x000fe2000f8e583f */
[----:B------:R-:W-:Y:S01]  /*1d20*/  UMOV UR13, 0x40000040 ;  /* 0x40000040000d7882 */ /* 0x000fe20000000000 */
[----:B------:R-:W-:-:S03]  /*1d30*/  UMOV UR15, 0x40000040 ;  /* 0x40000040000f7882 */ /* 0x000fc60000000000 */
[----:B------:R-:W-:Y:S02]  /*1d40*/  UMOV UR12, UR10 ;  /* 0x0000000a000c7c82 */ /* 0x000fe40008000000 */
[----:B------:R-:W-:Y:S02]  /*1d50*/  UMOV UR14, UR8 ;  /* 0x00000008000e7c82 */ /* 0x000fe40008000000 */
        /* <DEDUP_REMOVED lines=92> */
[----:B------:R-:W-:Y:S01]  /*2320*/  BPT.TRAP 0x1 ;  /* 0x000000040000795c */ /* 0x000fe20000300000 */
.L_x_27:
[----:B------:R-:W-:-:S13]  /*2330*/  ISETP.NE.AND P1, PT, R156, RZ, PT ;  /* 0x000000ff9c00720c */ /* 0x000fda0003f25270 */
[----:B01----:R-:W-:-:S04]  /*2340*/  @P1 IMAD R4, R3, 0x8, R6 ;  /* 0x0000000803041824 */ /* 0x003fc800078e0206 */
[----:B------:R-:W-:-:S05]  /*2350*/  @P1 VIADD R5, R4, 0x18 ;  /* 0x0000001804051836 */ /* 0x000fca0000000000 */
[----:B------:R-:W-:-:S04]  /*2360*/  @P1 PRMT R5, R22, 0x654, R5 ;  /* 0x0000065416051816 */ /* 0x000fc80000000005 */
[----:B------:R0:W-:Y:S01]  /*2370*/  @P1 SYNCS.ARRIVE.TRANS64.RED.A1T0 RZ, [R5+URZ], RZ ;  /* 0x000000ff05ff19a7 */ /* 0x0001e2000810043f */
[----:B------:R-:W-:-:S13]  /*2380*/  ISETP.GT.U32.AND P1, PT, R19, 0x1, PT ;  /* 0x000000011300780c */ /* 0x000fda0003f24070 */
[----:B0-----:R-:W-:Y:S05]  /*2390*/  @P1 BRA `(.L_x_28) ;  /* 0x0000000000041947 */ /* 0x001fea0003800000 */
[----:B------:R-:W-:Y:S01]  /*23a0*/  BPT.TRAP 0x1 ;  /* 0x000000040000795c */ /* 0x000fe20000300000 */
.L_x_28:
[----:B------:R-:W-:Y:S01]  /*23b0*/  UIADD3 UR6, UR6, 0x1, URZ ;  /* 0x0000000106067890 */ /* 0x000fe2000fffe03f */
[C---:B------:R-:W-:Y:S01]  /*23c0*/  ISETP.GT.AND P2, PT, R0.reuse, 0x1, PT ;  /* 0x000000010000780c */ /* 0x040fe20003f44270 */
[----:B------:R-:W-:Y:S02]  /*23d0*/  VIADD R3, R3, 0x1 ;  /* 0x0000000103037836 */ /* 0x000fe40000000000 */
[----:B------:R-:W-:Y:S01]  /*23e0*/  UISETP.NE.AND UP0, UPT, UR6, 0x3, UPT ;  /* 0x000000030600788c */ /* 0x000fe2000bf05270 */
[----:B------:R-:W-:Y:S02]  /*23f0*/  VIADD R0, R0, 0xffffffff ;  /* 0xffffffff00007836 */ /* 0x000fe40000000000 */
[C---:B------:R-:W-:Y:S01]  /*2400*/  ISETP.NE.AND P1, PT, R3.reuse, 0x3, PT ;  /* 0x000000030300780c */ /* 0x040fe20003f25270 */
[----:B------:R-:W-:Y:S02]  /*2410*/  USEL UR7, URZ, 0x1, UP0 ;  /* 0x000000013f077887 */ /* 0x000fe40008000000 */
[----:B------:R-:W-:Y:S01]  /*2420*/  USEL UR6, UR6, URZ, UP0 ;  /* 0x0000003f06067287 */ /* 0x000fe20008000000 */
[----:B------:R-:W-:-:S03]  /*2430*/  SEL R3, R3, RZ, P1 ;  /* 0x000000ff03037207 */ /* 0x000fc60000800000 */
[----:B------:R-:W-:Y:S01]  /*2440*/  LOP3.LUT R7, R7, UR7, RZ, 0x3c, !PT ;  /* 0x0000000707077c12 */ /* 0x000fe2000f8e3cff */
[----:B------:R-:W-:Y:S07]  /*2450*/  @P2 BRA `(.L_x_29) ;  /* 0xfffffff400e82947 */ /* 0x000fee000383ffff */
.L_x_22:
[----:B------:R-:W2:Y:S02]  /*2460*/  LDC R0, c[0x0][0x28c] ;  /* 0x0000a300ff007b82 */ /* 0x000ea40000000800 */
[----:B--2---:R-:W-:-:S13]  /*2470*/  ISETP.GE.AND P1, PT, R0, 0x1, PT ;  /* 0x000000010000780c */ /* 0x004fda0003f26270 */
[----:B------:R-:W-:Y:S05]  /*2480*/  @!P1 BRA `(.L_x_30) ;  /* 0x0000000000509947 */ /* 0x000fea0003800000 */
[----:B------:R-:W-:Y:S05]  /*2490*/  @!P0 BRA `(.L_x_31) ;  /* 0x0000000000048947 */ /* 0x000fea0003800000 */
[----:B------:R-:W-:Y:S01]  /*24a0*/  BPT.TRAP 0x1 ;  /* 0x000000040000795c */ /* 0x000fe20000300000 */
.L_x_31:
[----:B------:R-:W-:Y:S01]  /*24b0*/  ISETP.NE.AND P1, PT, R156, RZ, PT ;  /* 0x000000ff9c00720c */ /* 0x000fe20003f25270 */
[----:B------:R-:W-:Y:S01]  /*24c0*/  BSSY B0, `(.L_x_32) ;  /* 0x000000e000007945 */ /* 0x000fe20003800000 */
[----:B------:R-:W-:-:S11]  /*24d0*/  ISETP.GT.U32.AND P0, PT, R19, 0x1, PT ;  /* 0x000000011300780c */ /* 0x000fd60003f04070 */
[----:B------:R-:W-:Y:S05]  /*24e0*/  @!P1 BRA `(.L_x_33) ;  /* 0x00000000002c9947 */ /* 0x000fea0003800000 */
[----:B------:R-:W-:-:S04]  /*24f0*/  UISETP.LT.AND UP0, UPT, UR40, 0x1, UPT ;  /* 0x000000012800788c */ /* 0x000fc8000bf01270 */
[----:B------:R-:W-:-:S04]  /*2500*/  USEL UR6, UR40, 0x1, UP0 ;  /* 0x0000000128067887 */ /* 0x000fc80008000000 */
[----:B------:R-:W-:-:S04]  /*2510*/  UIADD3 UR6, UR39, UR40, -UR6 ;  /* 0x0000002827067290 */ /* 0x000fc8000fffe806 */
[----:B------:R-:W-:-:S04]  /*2520*/  UIMAD.WIDE.U32 UR4, UR6, -0x55555555, URZ ;  /* 0xaaaaaaab060478a5 */ /* 0x000fc8000f8e003f */
[----:B------:R-:W-:-:S04]  /*2530*/  USHF.R.U32.HI UR4, URZ, 0x1, UR5 ;  /* 0x000000013f047899 */ /* 0x000fc80008011605 */
[----:B------:R-:W-:-:S06]  /*2540*/  UIMAD UR6, UR4, -0x3, UR6 ;  /* 0xfffffffd040678a4 */ /* 0x000fcc000f8e0206 */
[----:B------:R-:W-:-:S04]  /*2550*/  IMAD.U32 R3, RZ, RZ, UR6 ;  /* 0x00000006ff037e24 */ /* 0x000fc8000f8e00ff */
[----:B------:R-:W-:-:S05]  /*2560*/  IMAD R0, R3, 0x8, R6 ;  /* 0x0000000803007824 */ /* 0x000fca00078e0206 */
[----:B------:R-:W-:-:S04]  /*2570*/  IADD3 R3, R0, 0x18, RZ ;  /* 0x0000001800037810 */ /* 0x000fc80007ffe0ff */
[----:B------:R-:W-:-:S04]  /*2580*/  PRMT R3, R22, 0x654, R3 ;  /* 0x0000065416037816 */ /* 0x000fc80000000003 */
[----:B------:R2:W-:Y:S03]  /*2590*/  SYNCS.ARRIVE.TRANS64.RED.A1T0 RZ, [R3+URZ], RZ ;  /* 0x000000ff03ff79a7 */ /* 0x0005e6000810043f */
.L_x_33:
[----:B------:R-:W-:Y:S05]  /*25a0*/  BSYNC B0 ;  /* 0x0000000000007941 */ /* 0x000fea0003800000 */
.L_x_32:
[----:B------:R-:W-:Y:S05]  /*25b0*/  @P0 BRA `(.L_x_30) ;  /* 0x0000000000040947 */ /* 0x000fea0003800000 */
[----:B------:R-:W-:Y:S01]  /*25c0*/  BPT.TRAP 0x1 ;  /* 0x000000040000795c */ /* 0x000fe20000300000 */
.L_x_30:
[----:B------:R-:W3:Y:S01]  /*25d0*/  LDC R6, c[0x0][0x288] ;  /* 0x0000a200ff067b82 */ /* 0x000ee20000000800 */
[--C-:B------:R-:W-:Y:S01]  /*25e0*/  SHF.R.U32.HI R0, RZ, 0x2, R18.reuse ;  /* 0x00000002ff007819 */ /* 0x100fe20000011612 */
[----:B------:R-:W-:Y:S01]  /*25f0*/  UIADD3 UR39, UR40, UR39, URZ ;  /* 0x0000002728277290 */ /* 0x000fe2000fffe03f */
[----:B01----:R-:W-:Y:S01]  /*2600*/  SHF.R.U32.HI R5, RZ, 0x7, R18 ;  /* 0x00000007ff057819 */ /* 0x003fe20000011612 */
[----:B------:R-:W-:Y:S01]  /*2610*/  ULDC UR7, c[0x0][0x284] ;  /* 0x0000a10000077ab9 */ /* 0x000fe20000000800 */
[----:B--2---:R-:W-:Y:S01]  /*2620*/  LOP3.LUT R3, R0, 0x7, RZ, 0xc0, !PT ;  /* 0x0000000700037812 */ /* 0x004fe200078ec0ff */
[----:B------:R-:W-:Y:S01]  /*2630*/  UISETP.GT.U32.AND UP0, UPT, UR39, 0x2, UPT ;  /* 0x000000022700788c */ /* 0x000fe2000bf04070 */
[----:B------:R-:W-:Y:S01]  /*2640*/  LOP3.LUT R0, R5, 0x1, RZ, 0xc0, !PT ;  /* 0x0000000105007812 */ /* 0x000fe200078ec0ff */
[----:B------:R-:W-:Y:S01]  /*2650*/  UISETP.GE.U32.AND UP1, UPT, UR40, 0x3, UPT ;  /* 0x000000032800788c */ /* 0x000fe2000bf26070 */
[----:B------:R-:W-:Y:S01]  /*2660*/  LOP3.LUT R4, R18, 0x60, RZ, 0xc0, !PT ;  /* 0x0000006012047812 */ /* 0x000fe200078ec0ff */
[----:B------:R-:W-:Y:S01]  /*2670*/  UISETP.LT.U32.AND UP0, UPT, UR40, 0x3, UP0 ;  /* 0x000000032800788c */ /* 0x000fe20008701070 */
[----:B------:R-:W-:Y:S01]  /*2680*/  SHF.R.S32.HI R15, RZ, 0x1f, R23 ;  /* 0x0000001fff0f7819 */ /* 0x000fe20000011417 */
[----:B------:R-:W-:Y:S01]  /*2690*/  IMAD.SHL.U32 R10, R0, 0x40, RZ ;  /* 0x00000040000a7824 */ /* 0x000fe200078e00ff */
[----:B------:R-:W-:Y:S01]  /*26a0*/  SHF.R.U32.HI R8, RZ, 0x1, R4 ;  /* 0x00000001ff087819 */ /* 0x000fe20000011604 */
[----:B------:R-:W-:Y:S01]  /*26b0*/  ULDC.64 UR8, c[0x0][0x5d0] ;  /* 0x0001740000087ab9 */ /* 0x000fe20000000a00 */
[----:B------:R-:W-:Y:S01]  /*26c0*/  LOP3.LUT R4, R18, 0x3, RZ, 0xc0, !PT ;  /* 0x0000000312047812 */ /* 0x000fe200078ec0ff */
[----:B------:R-:W-:Y:S01]  /*26d0*/  UIMAD.WIDE.U32 UR4, UR39, -0x55555555, URZ ;  /* 0xaaaaaaab270478a5 */ /* 0x000fe2000f8e003f */
[--C-:B------:R-:W-:Y:S01]  /*26e0*/  IADD3 R5, RZ, -R8, -R3.reuse ;  /* 0x80000008ff057210 */ /* 0x100fe20007ffe803 */
[----:B------:R-:W-:Y:S01]  /*26f0*/  USEL UR6, URZ, 0x1, !UP0 ;  /* 0x000000013f067887 */ /* 0x000fe2000c000000 */
[----:B------:R-:W-:Y:S01]  /*2700*/  LOP3.LUT R165, R10, 0x40, R3, 0xe2, !PT ;  /* 0x000000400aa57812 */ /* 0x000fe200078ee203 */
[----:B------:R-:W-:Y:S01]  /*2710*/  IMAD.SHL.U32 R3, R153, 0x80, RZ ;  /* 0x0000008099037824 */ /* 0x000fe200078e00ff */
[----:B------:R-:W-:Y:S01]  /*2720*/  USHF.R.U32.HI UR4, URZ, 0x1, UR5 ;  /* 0x000000013f047899 */ /* 0x000fe20008011605 */
[----:B------:R-:W-:Y:S01]  /*2730*/  IMAD R157, R0, -0x40, R5 ;  /* 0xffffffc0009d7824 */ /* 0x000fe200078e0205 */
[----:B------:R-:W-:Y:S01]  /*2740*/  ULOP3.LUT UR38, UR38, UR6, URZ, 0x3c, !UPT ;  /* 0x0000000626267292 */ /* 0x000fe2000f8e3c3f */
[----:B---3--:R-:W-:Y:S01]  /*2750*/  IMAD R10, R4, -0x2, R6 ;  /* 0xfffffffe040a7824 */ /* 0x008fe200078e0206 */
[----:B------:R-:W-:Y:S01]  /*2760*/  ISETP.GE.AND P0, PT, R3, R6, PT ;  /* 0x000000060300720c */ /* 0x000fe20003f06270 */
[----:B------:R-:W-:Y:S01]  /*2770*/  IMAD.SHL.U32 R0, R152, 0x100, RZ ;  /* 0x0000010098007824 */ /* 0x000fe200078e00ff */
[----:B------:R-:W-:Y:S01]  /*2780*/  UIMAD UR39, UR4, -0x3, UR39 ;  /* 0xfffffffd042778a4 */ /* 0x000fe2000f8e0227 */
[----:B------:R-:W-:Y:S01]  /*2790*/  IMAD.SHL.U32 R6, R18, 0x2, RZ ;  /* 0x0000000212067824 */ /* 0x000fe200078e00ff */
[----:B------:R-:W-:Y:S01]  /*27a0*/  @UP1 ULOP3.LUT UR38, UR38, 0x1, UR4, 0x78, !UPT ;  /* 0x0000000126261892 */ /* 0x000fe2000f8e7804 */
[----:B------:R-:W-:Y:S01]  /*27b0*/  IMAD R4, R15, UR8, RZ ;  /* 0x000000080f047c24 */ /* 0x000fe2000f8e02ff */
[----:B------:R-:W-:Y:S01]  /*27c0*/  ISETP.GE.OR P0, PT, R0, UR7, P0 ;  /* 0x0000000700007c0c */ /* 0x000fe20008706670 */
[----:B------:R-:W-:Y:S01]  /*27d0*/  IMAD.WIDE R152, R152, 0x100, RZ ;  /* 0x0000010098987825 */ /* 0x000fe200078e02ff */
[----:B------:R-:W-:-:S02]  /*27e0*/  LOP3.LUT R6, R3, 0x6, R6, 0xf8, !PT ;  /* 0x0000000603067812 */ /* 0x000fc400078ef806 */
[----:B------:R-:W-:Y:S01]  /*27f0*/  IADD3 R157, -R0, UR7, R157 ;  /* 0x00000007009d7c10 */ /* 0x000fe2000fffe19d */
[C---:B------:R-:W-:Y:S01]  /*2800*/  IMAD R9, R23.reuse, UR9, R4 ;  /* 0x0000000917097c24 */ /* 0x040fe2000f8e0204 */
[----:B------:R-:W-:Y:S01]  /*2810*/  SHF.R.S32.HI R7, RZ, 0x1f, R6 ;  /* 0x0000001fff077819 */ /* 0x000fe20000011406 */
[----:B------:R-:W-:Y:S01]  /*2820*/  IMAD.IADD R0, R10, 0x1, -R3 ;  /* 0x000000010a007824 */ /* 0x000fe200078e0a03 */
[----:B------:R-:W-:Y:S01]  /*2830*/  LOP3.LUT R165, R152, R165, R8, 0xfe, !PT ;  /* 0x000000a598a57212 */ /* 0x000fe200078efe08 */
[----:B------:R-:W-:Y:S02]  /*2840*/  IMAD.MOV.U32 R3, RZ, RZ, -0x1 ;  /* 0xffffffffff037424 */ /* 0x000fe400078e00ff */
[----:B------:R-:W-:-:S04]  /*2850*/  IMAD.WIDE.U32 R4, R23, UR8, R6 ;  /* 0x0000000817047c25 */ /* 0x000fc8000f8e0006 */
[----:B------:R-:W-:Y:S01]  /*2860*/  IMAD.IADD R9, R5, 0x1, R9 ;  /* 0x0000000105097824 */ /* 0x000fe200078e0209 */
[----:B------:R-:W-:Y:S01]  /*2870*/  MOV R8, R4 ;  /* 0x0000000400087202 */ /* 0x000fe20000000f00 */
[----:B------:R-:W-:Y:S06]  /*2880*/  @P0 BRA `(.L_x_34) ;  /* 0x0000008400700947 */ /* 0x000fec0003800000 */
[----:B------:R-:W0:Y:S01]  /*2890*/  LDC.64 R4, c[0x0][0x5c8] ;  /* 0x00017200ff047b82 */ /* 0x000e220000000a00 */
[----:B-----5:R-:W-:Y:S01]  /*28a0*/  FSETP.NEU.AND P1, PT, R155, RZ, PT ;  /* 0x000000ff9b00720b */ /* 0x020fe20003f2d000 */
[----:B------:R-:W-:Y:S01]  /*28b0*/  BSSY B0, `(.L_x_34) ;  /* 0x0000859000007945 */ /* 0x000fe20003800000 */
[----:B------:R-:W-:-:S04]  /*28c0*/  ISETP.GT.AND P2, PT, R157, RZ, PT ;  /* 0x000000ff9d00720c */ /* 0x000fc80003f44270 */
[----:B------:R-:W-:Y:S01]  /*28d0*/  ISETP.GT.AND P0, PT, R0, RZ, P2 ;  /* 0x000000ff0000720c */ /* 0x000fe20001704270 */
[-C--:B0-----:R-:W-:Y:S02]  /*28e0*/  IMAD R10, R153, R4.reuse, RZ ;  /* 0x00000004990a7224 */ /* 0x081fe400078e02ff */
[----:B------:R-:W-:-:S04]  /*28f0*/  IMAD.WIDE.U32 R166, R165, R4, R8 ;  /* 0x00000004a5a67225 */ /* 0x000fc800078e0008 */
[----:B------:R-:W-:-:S04]  /*2900*/  IMAD R9, R165, R5, R10 ;  /* 0x00000005a5097224 */ /* 0x000fc800078e020a */
[----:B------:R-:W-:Y:S01]  /*2910*/  IMAD.IADD R171, R167, 0x1, R9 ;  /* 0x00000001a7ab7824 */ /* 0x000fe200078e0209 */
[----:B------:R-:W-:Y:S06]  /*2920*/  @!P1 BRA `(.L_x_35) ;  /* 0x0000006000209947 */ /* 0x000fec0003800000 */
[----:B------:R-:W0:Y:S01]  /*2930*/  LDC.64 R10, c[0x0][0x5b8] ;  /* 0x00016e00ff0a7b82 */ /* 0x000e220000000a00 */
[----:B------:R-:W-:-:S07]  /*2940*/  ULDC.64 UR4, c[0x0][0x5c0] ;  /* 0x0001700000047ab9 */ /* 0x000fce0000000a00 */
[----:B------:R-:W1:Y:S08]  /*2950*/  LDC.64 R12, c[0x0][0x5b0] ;  /* 0x00016c00ff0c7b82 */ /* 0x000e700000000a00 */
[----:B------:R-:W2:Y:S01]  /*2960*/  LDC.64 R8, c[0x0][0x5a8] ;  /* 0x00016a00ff087b82 */ /* 0x000ea20000000a00 */
[----:B0-----:R-:W-:-:S04]  /*2970*/  IMAD R14, R15, R10, RZ ;  /* 0x0000000a0f0e7224 */ /* 0x001fc800078e02ff */
[C---:B------:R-:W-:Y:S02]  /*2980*/  IMAD R11, R23.reuse, R11, R14 ;  /* 0x0000000b170b7224 */ /* 0x040fe400078e020e */
[----:B------:R-:W-:-:S04]  /*2990*/  IMAD.WIDE.U32 R14, R23, R10, R6 ;  /* 0x0000000a170e7225 */ /* 0x000fc800078e0006 */
[----:B-1----:R-:W-:Y:S02]  /*29a0*/  IMAD R20, R153, R12, RZ ;  /* 0x0000000c99147224 */ /* 0x002fe400078e02ff */
[----:B------:R-:W-:Y:S02]  /*29b0*/  IMAD.IADD R21, R15, 0x1, R11 ;  /* 0x000000010f157824 */ /* 0x000fe400078e020b */
[----:B------:R-:W-:Y:S02]  /*29c0*/  IMAD R169, R165, R13, R20 ;  /* 0x0000000da5a97224 */ /* 0x000fe400078e0214 */
[----:B------:R-:W-:-:S04]  /*29d0*/  IMAD.MOV.U32 R20, RZ, RZ, R14 ;  /* 0x000000ffff147224 */ /* 0x000fc800078e000e */
[----:B------:R-:W-:-:S04]  /*29e0*/  IMAD.WIDE.U32 R158, R165, R12, R20 ;  /* 0x0000000ca59e7225 */ /* 0x000fc800078e0014 */
[----:B------:R-:W-:Y:S01]  /*29f0*/  IMAD.IADD R159, R159, 0x1, R169 ;  /* 0x000000019f9f7824 */ /* 0x000fe200078e02a9 */
[----:B--2---:R-:W-:-:S04]  /*2a00*/  LEA R160, P1, R158, R8, 0x1 ;  /* 0x000000089ea07211 */ /* 0x004fc800078208ff */
[----:B------:R-:W-:-:S05]  /*2a10*/  LEA.HI.X R161, R158, R9, R159, 0x1, P1 ;  /* 0x000000099ea17211 */ /* 0x000fca00008f0c9f */
[----:B------:R-:W2:Y:S01]  /*2a20*/  @P0 LDG.E.LTC128B.U16 R167, desc[UR36][R160.64] ;  /* 0x00000024a0a70981 */ /* 0x000ea2000c1e1520 */
[----:B------:R-:W-:Y:S01]  /*2a30*/  IMAD.WIDE.U32 R162, R165, R12, R6 ;  /* 0x0000000ca5a27225 */ /* 0x000fe200078e0006 */
[----:B------:R-:W-:Y:S01]  /*2a40*/  ISETP.GT.AND P3, PT, R0, 0x1, P2 ;  /* 0x000000010000780c */ /* 0x000fe20001764270 */
[----:B------:R-:W-:Y:S02]  /*2a50*/  BSSY B1, `(.L_x_36) ;  /* 0x0000013000017945 */ /* 0x000fe40003800000 */
[----:B------:R-:W-:Y:S02]  /*2a60*/  IMAD.IADD R163, R169, 0x1, R163 ;  /* 0x00000001a9a37824 */ /* 0x000fe400078e02a3 */
[----:B------:R-:W-:-:S04]  /*2a70*/  IMAD.WIDE.U32 R162, R23, R10, R162 ;  /* 0x0000000a17a27225 */ /* 0x000fc800078e00a2 */
[----:B--2---:R-:W-:-:S05]  /*2a80*/  HADD2.F32 R158, -RZ, R167.H0_H0 ;  /* 0x200000a7ff9e7230 */ /* 0x004fca0000004100 */
[----:B------:R-:W-:Y:S01]  /*2a90*/  FMUL R159, R158, R155 ;  /* 0x0000009b9e9f7220 */ /* 0x000fe20000400000 */
[----:B------:R-:W-:-:S03]  /*2aa0*/  LEA R158, P1, R166, UR4, 0x1 ;  /* 0x00000004a69e7c11 */ /* 0x000fc6000f8208ff */
[----:B------:R-:W-:Y:S01]  /*2ab0*/  FFMA R159, R88, R154, R159 ;  /* 0x0000009a589f7223 */ /* 0x000fe2000000009f */
[----:B------:R-:W-:-:S04]  /*2ac0*/  IMAD.IADD R88, R11, 0x1, R163 ;  /* 0x000000010b587824 */ /* 0x000fc800078e02a3 */
[----:B------:R-:W-:Y:S02]  /*2ad0*/  F2FP.F16.F32.PACK_AB R161, RZ, R159 ;  /* 0x0000009fffa1723e */ /* 0x000fe400000000ff */
[----:B------:R-:W-:Y:S02]  /*2ae0*/  LEA.HI.X R159, R166, UR5, R171, 0x1, P1 ;  /* 0x00000005a69f7c11 */ /* 0x000fe400088f0cab */
[----:B------:R-:W-:Y:S02]  /*2af0*/  PRMT R163, R161, 0x7610, R163 ;  /* 0x00007610a1a37816 */ /* 0x000fe400000000a3 */
[----:B------:R-:W-:-:S03]  /*2b00*/  LEA R160, P1, R162, R8, 0x1 ;  /* 0x00000008a2a07211 */ /* 0x000fc600078208ff */
[----:B------:R0:W-:Y:S01]  /*2b10*/  @P0 STG.E.U16 desc[UR36][R158.64], R163 ;  /* 0x000000a39e000986 */ /* 0x0001e2000c101524 */
[--C-:B------:R-:W-:Y:S01]  /*2b20*/  LEA.HI.X R161, R162, R9, R88.reuse, 0x1, P1 ;  /* 0x00000009a2a17211 */ /* 0x100fe200008f0c58 */
[C---:B------:R-:W-:Y:S01]  /*2b30*/  IMAD.SHL.U32 R162, R12.reuse, 0x8, RZ ;  /* 0x000000080ca27824 */ /* 0x040fe200078e00ff */
[----:B------:R-:W-:Y:S02]  /*2b40*/  PRMT R88, R167, 0x7610, R88 ;  /* 0x00007610a7587816 */ /* 0x000fe40000000058 */
[----:B0-----:R-:W-:Y:S01]  /*2b50*/  SHF.L.U64.HI R163, R12, 0x3, R13 ;  /* 0x000000030ca37819 */ /* 0x001fe2000001020d */
[----:B------:R-:W-:Y:S06]  /*2b60*/  @!P3 BRA `(.L_x_37) ;  /* 0x000000000004b947 */ /* 0x000fec0003800000 */
[----:B------:R0:W5:Y:S02]  /*2b70*/  LDG.E.LTC128B.U16 R88, desc[UR36][R160.64+0x2] ;  /* 0x00000224a0587981 */ /* 0x000164000c1e1520 */
.L_x_37:
[----:B------:R-:W-:Y:S05]  /*2b80*/  BSYNC B1 ;  /* 0x0000000000017941 */ /* 0x000fea0003800000 */
.L_x_36:
[----:B-----5:R-:W-:Y:S01]  /*2b90*/  HADD2.F32 R168, -RZ, R88.H0_H0 ;  /* 0x20000058ffa87230 */ /* 0x020fe20000004100 */
[----:B------:R-:W-:Y:S01]  /*2ba0*/  ISETP.GT.AND P0, PT, R157, 0x8, PT ;  /* 0x000000089d00780c */ /* 0x000fe20003f04270 */
[----:B------:R-:W-:-:S04]  /*2bb0*/  IMAD.WIDE.U32 R166, R165, R12, R162 ;  /* 0x0000000ca5a67225 */ /* 0x000fc800078e00a2 */
[----:B------:R-:W-:Y:S01]  /*2bc0*/  FMUL R168, R168, R155 ;  /* 0x0000009ba8a87220 */ /* 0x000fe20000400000 */
[----:B------:R-:W-:Y:S02]  /*2bd0*/  ISETP.GT.AND P1, PT, R0, RZ, P0 ;  /* 0x000000ff0000720c */ /* 0x000fe40000724270 */
[----:B------:R-:W-:Y:S01]  /*2be0*/  IADD3 R169, R169, R167, RZ ;  /* 0x000000a7a9a97210 */ /* 0x000fe20007ffe0ff */
[----:B------:R-:W-:Y:S01]  /*2bf0*/  FFMA R168, R89, R154, R168 ;  /* 0x0000009a59a87223 */ /* 0x000fe200000000a8 */
[----:B------:R-:W-:-:S04]  /*2c00*/  IADD3 R89, P4, R14, R166, RZ ;  /* 0x000000a60e597210 */ /* 0x000fc80007f9e0ff */
[----:B------:R-:W-:Y:S01]  /*2c10*/  F2FP.F16.F32.PACK_AB R168, RZ, R168 ;  /* 0x000000a8ffa8723e */ /* 0x000fe200000000ff */
[----:B------:R-:W-:Y:S01]  /*2c20*/  IMAD.X R172, R169, 0x1, R21, P4 ;  /* 0x00000001a9ac7824 */ /* 0x000fe200020e0615 */
[C---:B------:R-:W-:Y:S02]  /*2c30*/  LEA R170, P4, R89.reuse, R8, 0x1 ;  /* 0x0000000859aa7211 */ /* 0x040fe400078808ff */
[----:B------:R-:W-:Y:S02]  /*2c40*/  PRMT R167, R168, 0x7610, R167 ;  /* 0x00007610a8a77816 */ /* 0x000fe400000000a7 */
[----:B------:R-:W-:Y:S02]  /*2c50*/  PRMT R168, R88, 0x7610, R168 ;  /* 0x0000761058a87816 */ /* 0x000fe400000000a8 */
[----:B------:R-:W-:Y:S01]  /*2c60*/  LEA.HI.X R171, R89, R9, R172, 0x1, P4 ;  /* 0x0000000959ab7211 */ /* 0x000fe200020f0cac */
[----:B------:R1:W-:Y:S04]  /*2c70*/  @P3 STG.E.U16 desc[UR36][R158.64+0x2], R167 ;  /* 0x000002a79e003986 */ /* 0x0003e8000c101524 */
[----:B------:R2:W3:Y:S01]  /*2c80*/  @P1 LDG.E.LTC128B.U16 R168, desc[UR36][R170.64] ;  /* 0x00000024aaa81981 */ /* 0x0004e2000c1e1520 */
[----:B------:R-:W-:Y:S01]  /*2c90*/  IADD3 R166, P3, R6, R166, RZ ;  /* 0x000000a606a67210 */ /* 0x000fe20007f7e0ff */
[----:B------:R-:W-:Y:S04]  /*2ca0*/  BSSY B1, `(.L_x_38) ;  /* 0x0000012000017945 */ /* 0x000fe80003800000 */
[----:B-1----:R-:W-:-:S02]  /*2cb0*/  IMAD.X R167, R7, 0x1, R169, P3 ;  /* 0x0000000107a77824 */ /* 0x002fc400018e06a9 */
[----:B------:R-:W-:Y:S02]  /*2cc0*/  IMAD.SHL.U32 R169, R4, 0x10, RZ ;  /* 0x0000001004a97824 */ /* 0x000fe400078e00ff */
[----:B------:R-:W-:-:S03]  /*2cd0*/  IMAD.WIDE.U32 R166, R23, R10, R166 ;  /* 0x0000000a17a67225 */ /* 0x000fc600078e00a6 */
[----:B--2---:R-:W-:Y:S01]  /*2ce0*/  IADD3 R170, P3, R169, R158, RZ ;  /* 0x0000009ea9aa7210 */ /* 0x004fe20007f7e0ff */
[----:B------:R-:W-:Y:S01]  /*2cf0*/  IMAD.IADD R172, R11, 0x1, R167 ;  /* 0x000000010bac7824 */ /* 0x000fe200078e02a7 */
[----:B------:R-:W-:-:S05]  /*2d00*/  SHF.L.U64.HI R167, R4, 0x4, R5 ;  /* 0x0000000404a77819 */ /* 0x000fca0000010205 */
[----:B------:R-:W-:Y:S02]  /*2d10*/  IMAD.X R171, R167, 0x1, R159, P3 ;  /* 0x00000001a7ab7824 */ /* 0x000fe400018e069f */
[----:B---3--:R-:W-:-:S05]  /*2d20*/  HADD2.F32 R88, -RZ, R168.H0_H0 ;  /* 0x200000a8ff587230 */ /* 0x008fca0000004100 */
[----:B------:R-:W-:Y:S01]  /*2d30*/  FMUL R89, R88, R155 ;  /* 0x0000009b58597220 */ /* 0x000fe20000400000 */
[----:B------:R-:W-:-:S03]  /*2d40*/  LEA R88, P4, R166, R8, 0x1 ;  /* 0x00000008a6587211 */ /* 0x000fc600078808ff */
[----:B------:R-:W-:Y:S01]  /*2d50*/  FFMA R90, R90, R154, R89 ;  /* 0x0000009a5a5a7223 */ /* 0x000fe20000000059 */
[----:B------:R-:W-:Y:S02]  /*2d60*/  LEA.HI.X R89, R166, R9, R172, 0x1, P4 ;  /* 0x00000009a6597211 */ /* 0x000fe400020f0cac */
[----:B------:R-:W-:Y:S02]  /*2d70*/  ISETP.GT.AND P4, PT, R0, 0x1, P0 ;  /* 0x000000010000780c */ /* 0x000fe40000784270 */
[----:B------:R-:W-:-:S05]  /*2d80*/  F2FP.F16.F32.PACK_AB R90, RZ, R90 ;  /* 0x0000005aff5a723e */ /* 0x000fca00000000ff */
[----:B------:R1:W-:Y:S06]  /*2d90*/  @P1 STG.E.U16 desc[UR36][R170.64], R90 ;  /* 0x0000005aaa001986 */ /* 0x0003ec000c101524 */
[----:B------:R-:W-:Y:S05]  /*2da0*/  @!P4 BRA `(.L_x_39) ;  /* 0x000000000004c947 */ /* 0x000fea0003800000 */
[----:B------:R2:W5:Y:S02]  /*2db0*/  LDG.E.LTC128B.U16 R168, desc[UR36][R88.64+0x2] ;  /* 0x0000022458a87981 */ /* 0x000564000c1e1520 */
.L_x_39:
[----:B------:R-:W-:Y:S05]  /*2dc0*/  BSYNC B1 ;  /* 0x0000000000017941 */ /* 0x000fea0003800000 */
.L_x_38:
[----:B-1---5:R-:W-:Y:S01]  /*2dd0*/  HADD2.F32 R90, -RZ, R168.H0_H0 ;  /* 0x200000a8ff5a7230 */ /* 0x022fe20000004100 */
[----:B------:R-:W-:Y:S01]  /*2de0*/  ISETP.GT.AND P1, PT, R0, 0x8, P2 ;  /* 0x000000080000780c */ /* 0x000fe20001724270 */
[----:B------:R-:W-:Y:S03]  /*2df0*/  BSSY B1, `(.L_x_40) ;  /* 0x000000a000017945 */ /* 0x000fe60003800000 */
[----:B------:R-:W-:-:S04]  /*2e00*/  FMUL R90, R90, R155 ;  /* 0x0000009b5a5a7220 */ /* 0x000fc80000400000 */
[----:B------:R-:W-:Y:S01]  /*2e10*/  FFMA R90, R91, R154, R90 ;  /* 0x0000009a5b5a7223 */ /* 0x000fe2000000005a */
[----:B------:R-:W-:-:S04]  /*2e20*/  @P4 IMAD.MOV.U32 R91, RZ, RZ, R171 ;  /* 0x000000ffff5b4224 */ /* 0x000fc800078e00ab */
[----:B------:R-:W-:-:S04]  /*2e30*/  F2FP.F16.F32.PACK_AB R90, RZ, R90 ;  /* 0x0000005aff5a723e */ /* 0x000fc800000000ff */
[----:B------:R-:W-:Y:S01]  /*2e40*/  PRMT R166, R90, 0x7610, R166 ;  /* 0x000076105aa67816 */ /* 0x000fe200000000a6 */
[----:B------:R-:W-:-:S05]  /*2e50*/  @P4 IMAD.MOV.U32 R90, RZ, RZ, R170 ;  /* 0x000000ffff5a4224 */ /* 0x000fca00078e00aa */
[----:B------:R1:W-:Y:S01]  /*2e60*/  @P4 STG.E.U16 desc[UR36][R90.64+0x2], R166 ;  /* 0x000002a65a004986 */ /* 0x0003e2000c101524 */
[----:B------:R-:W-:Y:S05]  /*2e70*/  @!P1 BRA `(.L_x_41) ;  /* 0x0000000000049947 */ /* 0x000fea0003800000 */
[----:B------:R3:W5:Y:S02]  /*2e80*/  LDG.E.LTC128B.U16 R168, desc[UR36][R160.64+0x10] ;  /* 0x00001024a0a87981 */ /* 0x000764000c1e1520 */
.L_x_41:
[----:B------:R-:W-:Y:S05]  /*2e90*/  BSYNC B1 ;  /* 0x0000000000017941 */ /* 0x000fea0003800000 */
.L_x_40:
[----:B-1---5:R-:W-:Y:S01]  /*2ea0*/  HADD2.F32 R90, -RZ, R168.H0_H0 ;  /* 0x200000a8ff5a7230 */ /* 0x022fe20000004100 */
[----:B------:R-:W-:Y:S01]  /*2eb0*/  ISETP.GT.AND P3, PT, R0, 0x9, P2 ;  /* 0x000000090000780c */ /* 0x000fe20001764270 */
[----:B------:R-:W-:Y:S03]  /*2ec0*/  BSSY B1, `(.L_x_42) ;  /* 0x000000a000017945 */ /* 0x000fe60003800000 */
[----:B------:R-:W-:Y:S01]  /*2ed0*/  FMUL R91, R90, R155 ;  /* 0x0000009b5a5b7220 */ /* 0x000fe20000400000 */
[----:B------:R-:W-:-:S03]  /*2ee0*/  @P1 MOV R90, R158 ;  /* 0x0000009e005a1202 */ /* 0x000fc60000000f00 */
[----:B------:R-:W-:-:S05]  /*2ef0*/  FFMA R91, R92, R154, R91 ;  /* 0x0000009a5c5b7223 */ /* 0x000fca000000005b */
[----:B------:R-:W-:-:S04]  /*2f00*/  F2FP.F16.F32.PACK_AB R91, RZ, R91 ;  /* 0x0000005bff5b723e */ /* 0x000fc800000000ff */
[----:B------:R-:W-:Y:S01]  /*2f10*/  PRMT R92, R91, 0x7610, R92 ;  /* 0x000076105b5c7816 */ /* 0x000fe2000000005c */
[----:B------:R-:W-:-:S05]  /*2f20*/  @P1 IMAD.MOV.U32 R91, RZ, RZ, R159 ;  /* 0x000000ffff5b1224 */ /* 0x000fca00078e009f */
[----:B------:R1:W-:Y:S01]  /*2f30*/  @P1 STG.E.U16 desc[UR36][R90.64+0x10], R92 ;  /* 0x0000105c5a001986 */ /* 0x0003e2000c101524 */
[----:B------:R-:W-:Y:S05]  /*2f40*/  @!P3 BRA `(.L_x_43) ;  /* 0x000000000004b947 */ /* 0x000fea0003800000 */
[----:B------:R4:W5:Y:S02]  /*2f50*/  LDG.E.LTC128B.U16 R168, desc[UR36][R160.64+0x12] ;  /* 0x00001224a0a87981 */ /* 0x000964000c1e1520 */
.L_x_43:
[----:B------:R-:W-:Y:S05]  /*2f60*/  BSYNC B1 ;  /* 0x0000000000017941 */ /* 0x000fea0003800000 */
.L_x_42:
[----:B-1---5:R-:W-:Y:S01]  /*2f70*/  HADD2.F32 R90, -RZ, R168.H0_H0 ;  /* 0x200000a8ff5a7230 */ /* 0x022fe20000004100 */
[----:B------:R-:W-:Y:S01]  /*2f80*/  ISETP.GT.AND P1, PT, R0, 0x8, P0 ;  /* 0x000000080000780c */ /* 0x000fe20000724270 */
[----:B------:R-:W-:Y:S01]  /*2f90*/  @P3 IMAD.MOV.U32 R91, RZ, RZ, R159 ;  /* 0x000000ffff5b3224 */ /* 0x000fe200078e009f */
[----:B------:R-:W-:Y:S02]  /*2fa0*/  BSSY B1, `(.L_x_44) ;  /* 0x0000009000017945 */ /* 0x000fe40003800000 */
[----:B------:R-:W-:-:S04]  /*2fb0*/  FMUL R90, R90, R155 ;  /* 0x0000009b5a5a7220 */ /* 0x000fc80000400000 */
[----:B------:R-:W-:-:S05]  /*2fc0*/  FFMA R90, R93, R154, R90 ;  /* 0x0000009a5d5a7223 */ /* 0x000fca000000005a */
[----:B------:R-:W-:-:S04]  /*2fd0*/  F2FP.F16.F32.PACK_AB R90, RZ, R90 ;  /* 0x0000005aff5a723e */ /* 0x000fc800000000ff */
[----:B------:R-:W-:Y:S01]  /*2fe0*/  PRMT R92, R90, 0x7610, R92 ;  /* 0x000076105a5c7816 */ /* 0x000fe2000000005c */
[----:B------:R-:W-:-:S05]  /*2ff0*/  @P3 IMAD.MOV.U32 R90, RZ, RZ, R158 ;  /* 0x000000ffff5a3224 */ /* 0x000fca00078e009e */
[----:B------:R1:W-:Y:S01]  /*3000*/  @P3 STG.E.U16 desc[UR36][R90.64+0x12], R92 ;  /* 0x0000125c5a003986 */ /* 0x0003e2000c101524 */
[----:B------:R-:W-:Y:S05]  /*3010*/  @!P1 BRA `(.L_x_45) ;  /* 0x0000000000049947 */ /* 0x000fea0003800000 */
[----:B------:R0:W5:Y:S02]  /*3020*/  LDG.E.LTC128B.U16 R168, desc[UR36][R88.64+0x10] ;  /* 0x0000102458a87981 */ /* 0x000164000c1e1520 */
.L_x_45:
[----:B------:R-:W-:Y:S05]  /*3030*/  BSYNC B1 ;  /* 0x0000000000017941 */ /* 0x000fea0003800000 */
.L_x_44:
[----:B-1---5:R-:W-:Y:S01]  /*3040*/  HADD2.F32 R90, -RZ, R168.H0_H0 ;  /* 0x200000a8ff5a7230 */ /* 0x022fe20000004100 */
[----:B------:R-:W-:Y:S01]  /*3050*/  ISETP.GT.AND P3, PT, R0, 0x9, P0 ;  /* 0x000000090000780c */ /* 0x000fe20000764270 */
[----:B------:R-:W-:Y:S03]  /*3060*/  BSSY B1, `(.L_x_46) ;  /* 0x000000a000017945 */ /* 0x000fe60003800000 */
[----:B------:R-:W-:Y:S01]  /*3070*/  FMUL R91, R90, R155 ;  /* 0x0000009b5a5b7220 */ /* 0x000fe20000400000 */
[----:B------:R-:W-:-:S03]  /*3080*/  @P1 IMAD.MOV.U32 R90, RZ, RZ, R170 ;  /* 0x000000ffff5a1224 */ /* 0x000fc600078e00aa */
[----:B------:R-:W-:-:S05]  /*3090*/  FFMA R91, R94, R154, R91 ;  /* 0x0000009a5e5b7223 */ /* 0x000fca000000005b */
[----:B------:R-:W-:-:S04]  /*30a0*/  F2FP.F16.F32.PACK_AB R91, RZ, R91 ;  /* 0x0000005bff5b723e */ /* 0x000fc800000000ff */
[----:B------:R-:W-:Y:S01]  /*30b0*/  PRMT R92, R91, 0x7610, R92 ;  /* 0x000076105b5c7816 */ /* 0x000fe2000000005c */
[----:B------:R-:W-:-:S05]  /*30c0*/  @P1 IMAD.MOV.U32 R91, RZ, RZ, R171 ;  /* 0x000000ffff5b1224 */ /* 0x000fca00078e00ab */
[----:B------:R1:W-:Y:S01]  /*30d0*/  @P1 STG.E.U16 desc[UR36][R90.64+0x10], R92 ;  /* 0x0000105c5a001986 */ /* 0x0003e2000c101524 */
[----:B------:R-:W-:Y:S05]  /*30e0*/  @!P3 BRA `(.L_x_47) ;  /* 0x000000000004b947 */ /* 0x000fea0003800000 */
[----:B------:R0:W5:Y:S02]  /*30f0*/  LDG.E.LTC128B.U16 R168, desc[UR36][R88.64+0x12] ;  /* 0x0000122458a87981 */ /* 0x000164000c1e1520 */
.L_x_47:
[----:B------:R-:W-:Y:S05]  /*3100*/  BSYNC B1 ;  /* 0x0000000000017941 */ /* 0x000fea0003800000 */
.L_x_46:
        /* <DEDUP_REMOVED lines=12> */
.L_x_49:
[----:B------:R-:W-:Y:S05]  /*31d0*/  BSYNC B1 ;  /* 0x0000000000017941 */ /* 0x000fea0003800000 */
.L_x_48:
        /* <DEDUP_REMOVED lines=12> */
.L_x_51:
[----:B------:R-:W-:Y:S05]  /*32a0*/  BSYNC B1 ;  /* 0x0000000000017941 */ /* 0x000fea0003800000 */
.L_x_50:
        /* <DEDUP_REMOVED lines=12> */
.L_x_53:
[----:B------:R-:W-:Y:S05]  /*3370*/  BSYNC B1 ;  /* 0x0000000000017941 */ /* 0x000fea0003800000 */
.L_x_52:
        /* <DEDUP_REMOVED lines=12> */
.L_x_55:
[----:B------:R-:W-:Y:S05]  /*3440*/  BSYNC B1 ;  /* 0x0000000000017941 */ /* 0x000fea0003800000 */
.L_x_54:
        /* <DEDUP_REMOVED lines=12> */
.L_x_57:
[----:B------:R-:W-:Y:S05]  /*3510*/  BSYNC B1 ;  /* 0x0000000000017941 */ /* 0x000fea0003800000 */
.L_x_56:
        /* <DEDUP_REMOVED lines=12> */
.L_x_59:
[----:B------:R-:W-:Y:S05]  /*35e0*/  BSYNC B1 ;  /* 0x0000000000017941 */ /* 0x000fea0003800000 */
.L_x_58:
        /* <DEDUP_REMOVED lines=12> */
.L_x_61:
[----:B------:R-:W-:Y:S05]  /*36b0*/  BSYNC B1 ;  /* 0x0000000000017941 */ /* 0x000fea0003800000 */
.L_x_60:
        /* <DEDUP_REMOVED lines=12> */
.L_x_63:
[----:B------:R-:W-:Y:S05]  /*3780*/  BSYNC B1 ;  /* 0x0000000000017941 */ /* 0x000fea0003800000 */
.L_x_62:
        /* <DEDUP_REMOVED lines=12> */
.L_x_65:
[----:B------:R-:W-:Y:S05]  /*3850*/  BSYNC B1 ;  /* 0x0000000000017941 */ /* 0x000fea0003800000 */
.L_x_64:
        /* <DEDUP_REMOVED lines=12> */
.L_x_67:
[----:B------:R-:W-:Y:S05]  /*3920*/  BSYNC B1 ;  /* 0x0000000000017941 */ /* 0x000fea0003800000 */
.L_x_66:
        /* <DEDUP_REMOVED lines=12> */
.L_x_69:
[----:B------:R-:W-:Y:S05]  /*39f0*/  BSYNC B1 ;  /* 0x0000000000017941 */ /* 0x000fea0003800000 */
.L_x_68:
        /* <DEDUP_REMOVED lines=12> */
.L_x_71:
[----:B------:R-:W-:Y:S05]  /*3ac0*/  BSYNC B1 ;  /* 0x0000000000017941 */ /* 0x000fea0003800000 */
.L_x_70:
        /* <DEDUP_REMOVED lines=12> */
.L_x_73:
[----:B------:R-:W-:Y:S05]  /*3b90*/  BSYNC B1 ;  /* 0x0000000000017941 */ /* 0x000fea0003800000 */
.L_x_72:
        /* <DEDUP_REMOVED lines=12> */
.L_x_75:
[----:B------:R-:W-:Y:S05]  /*3c60*/  BSYNC B1 ;  /* 0x0000000000017941 */ /* 0x000fea0003800000 */
.L_x_74:
        /* <DEDUP_REMOVED lines=12> */
.L_x_77:
[----:B------:R-:W-:Y:S05]  /*3d30*/  BSYNC B1 ;  /* 0x0000000000017941 */ /* 0x000fea0003800000 */
.L_x_76:
        /* <DEDUP_REMOVED lines=12> */
.L_x_79:
[----:B------:R-:W-:Y:S05]  /*3e00*/  BSYNC B1 ;  /* 0x0000000000017941 */ /* 0x000fea0003800000 */
.L_x_78:
        /* <DEDUP_REMOVED lines=12> */
.L_x_81:
[----:B------:R-:W-:Y:S05]  /*3ed0*/  BSYNC B1 ;  /* 0x0000000000017941 */ /* 0x000fea0003800000 */
.L_x_80:
        /* <DEDUP_REMOVED lines=12> */
.L_x_83:
[----:B------:R-:W-:Y:S05]  /*3fa0*/  BSYNC B1 ;  /* 0x0000000000017941 */ /* 0x000fea0003800000 */
.L_x_82:
        /* <DEDUP_REMOVED lines=12> */
.L_x_85:
[----:B------:R-:W-:Y:S05]  /*4070*/  BSYNC B1 ;  /* 0x0000000000017941 */ /* 0x000fea0003800000 */
.L_x_84:
        /* <DEDUP_REMOVED lines=12> */
.L_x_87:
[----:B------:R-:W-:Y:S05]  /*4140*/  BSYNC B1 ;  /* 0x0000000000017941 */ /* 0x000fea0003800000 */
.L_x_86:
        /* <DEDUP_REMOVED lines=12> */
.L_x_89:
[----:B------:R-:W-:Y:S05]  /*4210*/  BSYNC B1 ;  /* 0x0000000000017941 */ /* 0x000fea0003800000 */
.L_x_88:
        /* <DEDUP_REMOVED lines=12> */
.L_x_91:
[----:B------:R-:W-:Y:S05]  /*42e0*/  BSYNC B1 ;  /* 0x0000000000017941 */ /* 0x000fea0003800000 */
.L_x_90:
        /* <DEDUP_REMOVED lines=12> */
.L_x_93:
[----:B------:R-:W-:Y:S05]  /*43b0*/  BSYNC B1 ;  /* 0x0000000000017941 */ /* 0x000fea0003800000 */
.L_x_92:
        /* <DEDUP_REMOVED lines=12> */
.L_x_95:
[----:B------:R-:W-:Y:S05]  /*4480*/  BSYNC B1 ;  /* 0x0000000000017941 */ /* 0x000fea0003800000 */
.L_x_94:
        /* <DEDUP_REMOVED lines=12> */
.L_x_97:
[----:B------:R-:W-:Y:S05]  /*4550*/  BSYNC B1 ;  /* 0x0000000000017941 */ /* 0x000fea0003800000 */
.L_x_96:
        /* <DEDUP_REMOVED lines=12> */
.L_x_99:
[----:B------:R-:W-:Y:S05]  /*4620*/  BSYNC B1 ;  /* 0x0000000000017941 */ /* 0x000fea0003800000 */
.L_x_98:
        /* <DEDUP_REMOVED lines=12> */
.L_x_101:
[----:B------:R-:W-:Y:S05]  /*46f0*/  BSYNC B1 ;  /* 0x0000000000017941 */ /* 0x000fea0003800000 */
.L_x_100:
        /* <DEDUP_REMOVED lines=12> */
.L_x_103:
[----:B------:R-:W-:Y:S05]  /*47c0*/  BSYNC B1 ;  /* 0x0000000000017941 */ /* 0x000fea0003800000 */
.L_x_102:
        /* <DEDUP_REMOVED lines=12> */
.L_x_105:
[----:B------:R-:W-:Y:S05]  /*4890*/  BSYNC B1 ;  /* 0x0000000000017941 */ /* 0x000fea0003800000 */
.L_x_104:
        /* <DEDUP_REMOVED lines=12> */
.L_x_107:
[----:B------:R-:W-:Y:S05]  /*4960*/  BSYNC B1 ;  /* 0x0000000000017941 */ /* 0x000fea0003800000 */
.L_x_106:
        /* <DEDUP_REMOVED lines=12> */
.L_x_109:
[----:B------:R-:W-:Y:S05]  /*4a30*/  BSYNC B1 ;  /* 0x0000000000017941 */ /* 0x000fea0003800000 */
.L_x_108:
        /* <DEDUP_REMOVED lines=12> */
.L_x_111:
[----:B------:R-:W-:Y:S05]  /*4b00*/  BSYNC B1 ;  /* 0x0000000000017941 */ /* 0x000fea0003800000 */
.L_x_110:
        /* <DEDUP_REMOVED lines=12> */
.L_x_113:
[----:B------:R-:W-:Y:S05]  /*4bd0*/  BSYNC B1 ;  /* 0x0000000000017941 */ /* 0x000fea0003800000 */
.L_x_112:
        /* <DEDUP_REMOVED lines=12> */
.L_x_115:
[----:B------:R-:W-:Y:S05]  /*4ca0*/  BSYNC B1 ;  /* 0x0000000000017941 */ /* 0x000fea0003800000 */
.L_x_114:
        /* <DEDUP_REMOVED lines=12> */
.L_x_117:
[----:B------:R-:W-:Y:S05]  /*4d70*/  BSYNC B1 ;  /* 0x0000000000017941 */ /* 0x000fea0003800000 */
.L_x_116:
        /* <DEDUP_REMOVED lines=12> */
.L_x_119:
[----:B------:R-:W-:Y:S05]  /*4e40*/  BSYNC B1 ;  /* 0x0000000000017941 */ /* 0x000fea0003800000 */
.L_x_118:
        /* <DEDUP_REMOVED lines=12> */
.L_x_121:
[----:B------:R-:W-:Y:S05]  /*4f10*/  BSYNC B1 ;  /* 0x0000000000017941 */ /* 0x000fea0003800000 */
.L_x_120:
        /* <DEDUP_REMOVED lines=12> */
.L_x_123:
[----:B------:R-:W-:Y:S05]  /*4fe0*/  BSYNC B1 ;  /* 0x0000000000017941 */ /* 0x000fea0003800000 */
.L_x_122:
        /* <DEDUP_REMOVED lines=12> */
.L_x_125:
[----:B------:R-:W-:Y:S05]  /*50b0*/  BSYNC B1 ;  /* 0x0000000000017941 */ /* 0x000fea0003800000 */
.L_x_124:
        /* <DEDUP_REMOVED lines=12> */
.L_x_127:
[----:B------:R-:W-:Y:S05]  /*5180*/  BSYNC B1 ;  /* 0x0000000000017941 */ /* 0x000fea0003800000 */
.L_x_126:
        /* <DEDUP_REMOVED lines=12> */
.L_x_129:
[----:B------:R-:W-:Y:S05]  /*5250*/  BSYNC B1 ;  /* 0x0000000000017941 */ /* 0x000fea0003800000 */
.L_x_128:
        /* <DEDUP_REMOVED lines=12> */
.L_x_131:
[----:B------:R-:W-:Y:S05]  /*5320*/  BSYNC B1 ;  /* 0x0000000000017941 */ /* 0x000fea0003800000 */
.L_x_130:
        /* <DEDUP_REMOVED lines=12> */
.L_x_133:
[----:B------:R-:W-:Y:S05]  /*53f0*/  BSYNC B1 ;  /* 0x0000000000017941 */ /* 0x000fea0003800000 */
.L_x_132:
        /* <DEDUP_REMOVED lines=12> */
.L_x_135:
[----:B------:R-:W-:Y:S05]  /*54c0*/  BSYNC B1 ;  /* 0x0000000000017941 */ /* 0x000fea0003800000 */
.L_x_134:
        /* <DEDUP_REMOVED lines=12> */
.L_x_137:
[----:B------:R-:W-:Y:S05]  /*5590*/  BSYNC B1 ;  /* 0x0000000000017941 */ /* 0x000fea0003800000 */
.L_x_136:
        /* <DEDUP_REMOVED lines=12> */
.L_x_139:
[----:B------:R-:W-:Y:S05]  /*5660*/  BSYNC B1 ;  /* 0x0000000000017941 */ /* 0x000fea0003800000 */
.L_x_138:
        /* <DEDUP_REMOVED lines=12> */
.L_x_141:
[----:B------:R-:W-:Y:S05]  /*5730*/  BSYNC B1 ;  /* 0x0000000000017941 */ /* 0x000fea0003800000 */
.L_x_140:
        /* <DEDUP_REMOVED lines=12> */
.L_x_143:
[----:B------:R-:W-:Y:S05]  /*5800*/  BSYNC B1 ;  /* 0x0000000000017941 */ /* 0x000fea0003800000 */
.L_x_142:
        /* <DEDUP_REMOVED lines=12> */
.L_x_145:
[----:B------:R-:W-:Y:S05]  /*58d0*/  BSYNC B1 ;  /* 0x0000000000017941 */ /* 0x000fea0003800000 */
.L_x_144:
        /* <DEDUP_REMOVED lines=12> */
.L_x_147:
[----:B------:R-:W-:Y:S05]  /*59a0*/  BSYNC B1 ;  /* 0x0000000000017941 */ /* 0x000fea0003800000 */
.L_x_146:
        /* <DEDUP_REMOVED lines=12> */
.L_x_149:
[----:B------:R-:W-:Y:S05]  /*5a70*/  BSYNC B1 ;  /* 0x0000000000017941 */ /* 0x000fea0003800000 */
.L_x_148:
        /* <DEDUP_REMOVED lines=12> */
.L_x_151:
[----:B------:R-:W-:Y:S05]  /*5b40*/  BSYNC B1 ;  /* 0x0000000000017941 */ /* 0x000fea0003800000 */
.L_x_150:
        /* <DEDUP_REMOVED lines=12> */
.L_x_153:
[----:B------:R-:W-:Y:S05]  /*5c10*/  BSYNC B1 ;  /* 0x0000000000017941 */ /* 0x000fea0003800000 */
.L_x_152:
        /* <DEDUP_REMOVED lines=12> */
.L_x_155:
[----:B------:R-:W-:Y:S05]  /*5ce0*/  BSYNC B1 ;  /* 0x0000000000017941 */ /* 0x000fea0003800000 */
.L_x_154:
        /* <DEDUP_REMOVED lines=12> */
.L_x_157:
[----:B------:R-:W-:Y:S05]  /*5db0*/  BSYNC B1 ;  /* 0x0000000000017941 */ /* 0x000fea0003800000 */
.L_x_156:
[----:B-1---5:R-:W-:Y:S01]  /*5dc0*/  HADD2.F32 R90, -RZ, R168.H0_H0 ;  /* 0x200000a8ff5a7230 */ /* 0x022fe20000004100 */
[----:B------:R-:W-:Y:S01]  /*5dd0*/  ISETP.GT.AND P1, PT, R0, 0x79, P0 ;  /* 0x000000790000780c */ /* 0x000fe20000724270 */
[----:B------:R-:W-:Y:S01]  /*5de0*/  BSSY B1, `(.L_x_158) ;  /* 0x000000c000017945 */ /* 0x000fe20003800000 */
[----:B------:R-:W-:Y:S02]  /*5df0*/  IADD3 R165, P0, R165, 0x80, RZ ;  /* 0x00000080a5a57810 */ /* 0x000fe40007f1e0ff */
[----:B------:R-:W-:Y:S01]  /*5e00*/  FMUL R91, R90, R155 ;  /* 0x0000009b5a5b7220 */ /* 0x000fe20000400000 */
[----:B------:R-:W-:Y:S02]  /*5e10*/  @P3 IMAD.MOV.U32 R90, RZ, RZ, R170 ;  /* 0x000000ffff5a3224 */ /* 0x000fe400078e00aa */
[----:B------:R-:W-:Y:S02]  /*5e20*/  IMAD.X R153, RZ, RZ, R153, P0 ;  /* 0x000000ffff997224 */ /* 0x000fe400000e0699 */
[----:B------:R-:W-:-:S05]  /*5e30*/  FFMA R91, R150, R154, R91 ;  /* 0x0000009a965b7223 */ /* 0x000fca000000005b */
[----:B------:R-:W-:-:S04]  /*5e40*/  F2FP.F16.F32.PACK_AB R91, RZ, R91 ;  /* 0x0000005bff5b723e */ /* 0x000fc800000000ff */
[----:B------:R-:W-:Y:S01]  /*5e50*/  PRMT R92, R91, 0x7610, R92 ;  /* 0x000076105b5c7816 */ /* 0x000fe2000000005c */
[----:B------:R-:W-:-:S05]  /*5e60*/  @P3 IMAD.MOV.U32 R91, RZ, RZ, R171 ;  /* 0x000000ffff5b3224 */ /* 0x000fca00078e00ab */
[----:B------:R1:W-:Y:S01]  /*5e70*/  @P3 STG.E.U16 desc[UR36][R90.64+0xf0], R92 ;  /* 0x0000f05c5a003986 */ /* 0x0003e2000c101524 */
[----:B------:R-:W-:Y:S05]  /*5e80*/  @!P1 BRA `(.L_x_159) ;  /* 0x0000000000049947 */ /* 0x000fea0003800000 */
[----:B------:R0:W5:Y:S02]  /*5e90*/  LDG.E.LTC128B.U16 R168, desc[UR36][R88.64+0xf2] ;  /* 0x0000f22458a87981 */ /* 0x000164000c1e1520 */
.L_x_159:
[----:B------:R-:W-:Y:S05]  /*5ea0*/  BSYNC B1 ;  /* 0x0000000000017941 */ /* 0x000fea0003800000 */
.L_x_158:
[----:B0-2--5:R-:W-:Y:S01]  /*5eb0*/  HADD2.F32 R88, -RZ, R168.H0_H0 ;  /* 0x200000a8ff587230 */ /* 0x025fe20000004100 */
[----:B------:R-:W-:Y:S01]  /*5ec0*/  ISETP.GT.AND P0, PT, R157, 0x80, PT ;  /* 0x000000809d00780c */ /* 0x000fe20003f04270 */
[----:B-1----:R-:W-:-:S03]  /*5ed0*/  IMAD R92, R153, R12, RZ ;  /* 0x0000000c995c7224 */ /* 0x002fc600078e02ff */
[----:B------:R-:W-:Y:S01]  /*5ee0*/  FMUL R90, R88, R155 ;  /* 0x0000009b585a7220 */ /* 0x000fe20000400000 */
[C---:B------:R-:W-:Y:S01]  /*5ef0*/  IMAD R99, R165.reuse, R13, R92 ;  /* 0x0000000da5637224 */ /* 0x040fe200078e025c */
[----:B------:R-:W-:Y:S01]  /*5f00*/  ISETP.GT.AND P2, PT, R0, RZ, P0 ;  /* 0x000000ff0000720c */ /* 0x000fe20000744270 */
[----:B------:R-:W-:-:S04]  /*5f10*/  IMAD.WIDE.U32 R88, R165, R12, R20 ;  /* 0x0000000ca5587225 */ /* 0x000fc800078e0014 */
[----:B------:R-:W-:Y:S01]  /*5f20*/  FFMA R151, R151, R154, R90 ;  /* 0x0000009a97977223 */ /* 0x000fe2000000005a */
[----:B------:R-:W-:Y:S01]  /*5f30*/  IMAD.IADD R13, R89, 0x1, R99 ;  /* 0x00000001590d7824 */ /* 0x000fe200078e0263 */
[----:B------:R-:W-:-:S03]  /*5f40*/  LEA R90, P3, R88, R8, 0x1 ;  /* 0x00000008585a7211 */ /* 0x000fc600078608ff */
[----:B------:R-:W-:Y:S02]  /*5f50*/  F2FP.F16.F32.PACK_AB R151, RZ, R151 ;  /* 0x00000097ff97723e */ /* 0x000fe400000000ff */
[----:B------:R-:W-:-:S03]  /*5f60*/  LEA.HI.X R91, R88, R9, R13, 0x1, P3 ;  /* 0x00000009585b7211 */ /* 0x000fc600018f0c0d */
[----:B------:R0:W-:Y:S04]  /*5f70*/  @P1 STG.E.U16 desc[UR36][R170.64+0xf2], R151 ;  /* 0x0000f297aa001986 */ /* 0x0001e8000c101524 */
[----:B------:R-:W2:Y:S01]  /*5f80*/  @P2 LDG.E.LTC128B.U16 R168, desc[UR36][R90.64] ;  /* 0x000000245aa82981 */ /* 0x000ea2000c1e1520 */
[----:B------:R-:W-:Y:S01]  /*5f90*/  IMAD.WIDE.U32 R88, R165, R12, R6 ;  /* 0x0000000ca5587225 */ /* 0x000fe200078e0006 */
[----:B------:R-:W-:Y:S01]  /*5fa0*/  SHF.L.U64.HI R97, R4, 0x8, R5 ;  /* 0x0000000804617819 */ /* 0x000fe20000010205 */
[----:B------:R-:W-:Y:S01]  /*5fb0*/  BSSY B1, `(.L_x_160) ;  /* 0x0000011000017945 */ /* 0x000fe20003800000 */
[----:B------:R-:W-:Y:S01]  /*5fc0*/  ISETP.GT.AND P3, PT, R0, 0x1, P0 ;  /* 0x000000010000780c */ /* 0x000fe20000764270 */
[----:B------:R-:W-:Y:S01]  /*5fd0*/  IMAD.SHL.U32 R95, R4, 0x100, RZ ;  /* 0x00000100045f7824 */ /* 0x000fe200078e00ff */
[----:B------:R-:W-:Y:S01]  /*5fe0*/  IADD3 R89, R99, R89, RZ ;  /* 0x0000005963597210 */ /* 0x000fe20007ffe0ff */
[----:B--2---:R-:W-:-:S05]  /*5ff0*/  HADD2.F32 R92, -RZ, R168.H0_H0 ;  /* 0x200000a8ff5c7230 */ /* 0x004fca0000004100 */
[----:B------:R-:W-:Y:S01]  /*6000*/  FMUL R13, R92, R155 ;  /* 0x0000009b5c0d7220 */ /* 0x000fe20000400000 */
[----:B------:R-:W-:Y:S01]  /*6010*/  IMAD.WIDE.U32 R92, R23, R10, R88 ;  /* 0x0000000a175c7225 */ /* 0x000fe200078e0058 */
[----:B------:R-:W-:-:S03]  /*6020*/  IADD3 R88, P1, R95, R158, RZ ;  /* 0x0000009e5f587210 */ /* 0x000fc60007f3e0ff */
[----:B------:R-:W-:Y:S01]  /*6030*/  FFMA R13, R24, R154, R13 ;  /* 0x0000009a180d7223 */ /* 0x000fe2000000000d */
[----:B------:R-:W-:Y:S01]  /*6040*/  IMAD.IADD R5, R11, 0x1, R93 ;  /* 0x000000010b057824 */ /* 0x000fe200078e025d */
[C---:B------:R-:W-:Y:S01]  /*6050*/  LEA R4, P4, R92.reuse, R8, 0x1 ;  /* 0x000000085c047211 */ /* 0x040fe200078808ff */
[----:B------:R-:W-:Y:S02]  /*6060*/  IMAD.X R89, R97, 0x1, R159, P1 ;  /* 0x0000000161597824 */ /* 0x000fe400008e069f */
[----:B------:R-:W-:Y:S02]  /*6070*/  F2FP.F16.F32.PACK_AB R13, RZ, R13 ;  /* 0x0000000dff0d723e */ /* 0x000fe400000000ff */
[----:B------:R-:W-:-:S03]  /*6080*/  LEA.HI.X R5, R92, R9, R5, 0x1, P4 ;  /* 0x000000095c057211 */ /* 0x000fc600020f0c05 */
[----:B------:R0:W-:Y:S01]  /*6090*/  @P2 STG.E.U16 desc[UR36][R88.64], R13 ;  /* 0x0000000d58002986 */ /* 0x0001e2000c101524 */
[----:B------:R-:W-:Y:S05]  /*60a0*/  @!P3 BRA `(.L_x_161) ;  /* 0x000000000004b947 */ /* 0x000fea0003800000 */
[----:B------:R1:W5:Y:S02]  /*60b0*/  LDG.E.LTC128B.U16 R168, desc[UR36][R4.64+0x2] ;  /* 0x0000022404a87981 */ /* 0x000364000c1e1520 */
.L_x_161:
[----:B------:R-:W-:Y:S05]  /*60c0*/  BSYNC B1 ;  /* 0x0000000000017941 */ /* 0x000fea0003800000 */
.L_x_160:
[----:B------:R-:W-:Y:S01]  /*60d0*/  IMAD.WIDE.U32 R162, R165, R12, R162 ;  /* 0x0000000ca5a27225 */ /* 0x000fe200078e00a2 */
[----:B------:R-:W-:Y:S01]  /*60e0*/  @P3 MOV R15, R89 ;  /* 0x00000059000f3202 */ /* 0x000fe20000000f00 */
[----:B------:R-:W-:Y:S01]  /*60f0*/  BSSY B1, `(.L_x_162) ;  /* 0x0000012000017945 */ /* 0x000fe20003800000 */
[----:B------:R-:W-:Y:S01]  /*6100*/  ISETP.GT.AND P1, PT, R157, 0x88, PT ;  /* 0x000000889d00780c */ /* 0x000fe20003f24270 */
[----:B-----5:R-:W-:Y:S01]  /*6110*/  HADD2.F32 R20, -RZ, R168.H0_H0 ;  /* 0x200000a8ff147230 */ /* 0x020fe20000004100 */
[----:B------:R-:W-:Y:S01]  /*6120*/  IADD3 R14, P2, R14, R162, RZ ;  /* 0x000000a20e0e7210 */ /* 0x000fe20007f5e0ff */
[----:B------:R-:W-:-:S03]  /*6130*/  IMAD.IADD R99, R99, 0x1, R163 ;  /* 0x0000000163637824 */ /* 0x000fc600078e02a3 */
[----:B------:R-:W-:Y:S01]  /*6140*/  FMUL R20, R20, R155 ;  /* 0x0000009b14147220 */ /* 0x000fe20000400000 */
[----:B------:R-:W-:Y:S01]  /*6150*/  IMAD.X R21, R99, 0x1, R21, P2 ;  /* 0x0000000163157824 */ /* 0x000fe200010e0615 */
[----:B------:R-:W-:Y:S02]  /*6160*/  LEA R12, P4, R14, R8, 0x1 ;  /* 0x000000080e0c7211 */ /* 0x000fe400078808ff */
[----:B------:R-:W-:Y:S01]  /*6170*/  FFMA R20, R25, R154, R20 ;  /* 0x0000009a19147223 */ /* 0x000fe20000000014 */
[----:B------:R-:W-:Y:S02]  /*6180*/  ISETP.GT.AND P2, PT, R0, RZ, P1 ;  /* 0x000000ff0000720c */ /* 0x000fe40000f44270 */
[----:B0-----:R-:W-:Y:S01]  /*6190*/  LEA.HI.X R13, R14, R9, R21, 0x1, P4 ;  /* 0x000000090e0d7211 */ /* 0x001fe200020f0c15 */
[----:B------:R-:W-:Y:S01]  /*61a0*/  @P3 IMAD.MOV.U32 R14, RZ, RZ, R88 ;  /* 0x000000ffff0e3224 */ /* 0x000fe200078e0058 */
[----:B------:R-:W-:Y:S02]  /*61b0*/  F2FP.F16.F32.PACK_AB R20, RZ, R20 ;  /* 0x00000014ff14723e */ /* 0x000fe400000000ff */
[----:B------:R-:W-:-:S03]  /*61c0*/  IADD3 R6, P4, R6, R162, RZ ;  /* 0x000000a206067210 */ /* 0x000fc60007f9e0ff */
[----:B------:R0:W-:Y:S02]  /*61d0*/  @P3 STG.E.U16 desc[UR36][R14.64+0x2], R20 ;  /* 0x000002140e003986 */ /* 0x0001e4000c101524 */
[----:B------:R-:W-:Y:S02]  /*61e0*/  IMAD.X R7, R7, 0x1, R99, P4 ;  /* 0x0000000107077824 */ /* 0x000fe400020e0663 */
[----:B------:R-:W-:Y:S06]  /*61f0*/  @!P2 BRA `(.L_x_163) ;  /* 0x000000000004a947 */ /* 0x000fec0003800000 */
[----:B------:R2:W5:Y:S02]  /*6200*/  LDG.E.LTC128B.U16 R168, desc[UR36][R12.64] ;  /* 0x000000240ca87981 */ /* 0x000564000c1e1520 */
.L_x_163:
[----:B------:R-:W-:Y:S05]  /*6210*/  BSYNC B1 ;  /* 0x0000000000017941 */ /* 0x000fea0003800000 */
.L_x_162:
[----:B0----5:R-:W-:Y:S01]  /*6220*/  HADD2.F32 R14, -RZ, R168.H0_H0 ;  /* 0x200000a8ff0e7230 */ /* 0x021fe20000004100 */
[----:B------:R-:W-:Y:S01]  /*6230*/  BSSY B1, `(.L_x_164) ;  /* 0x000000e000017945 */ /* 0x000fe20003800000 */
[----:B--2---:R-:W-:Y:S01]  /*6240*/  IMAD.WIDE.U32 R12, R23, R10, R6 ;  /* 0x0000000a170c7225 */ /* 0x004fe200078e0006 */
[----:B------:R-:W-:-:S03]  /*6250*/  IADD3 R6, P3, R88, R169, RZ ;  /* 0x000000a958067210 */ /* 0x000fc60007f7e0ff */
[----:B------:R-:W-:Y:S01]  /*6260*/  FMUL R7, R14, R155 ;  /* 0x0000009b0e077220 */ /* 0x000fe20000400000 */
[----:B------:R-:W-:Y:S01]  /*6270*/  IMAD.IADD R11, R11, 0x1, R13 ;  /* 0x000000010b0b7824 */ /* 0x000fe200078e020d */
[----:B------:R-:W-:Y:S02]  /*6280*/  LEA R8, P4, R12, R8, 0x1 ;  /* 0x000000080c087211 */ /* 0x000fe400078808ff */
[----:B------:R-:W-:Y:S02]  /*6290*/  FFMA R7, R26, R154, R7 ;  /* 0x0000009a1a077223 */ /* 0x000fe40000000007 */
[----:B------:R-:W-:Y:S02]  /*62a0*/  LEA.HI.X R9, R12, R9, R11, 0x1, P4 ;  /* 0x000000090c097211 */ /* 0x000fe400020f0c0b */
[----:B------:R-:W-:Y:S02]  /*62b0*/  ISETP.GT.AND P4, PT, R0, 0x1, P1 ;  /* 0x000000010000780c */ /* 0x000fe40000f84270 */
[----:B------:R-:W-:Y:S01]  /*62c0*/  F2FP.F16.F32.PACK_AB R10, RZ, R7 ;  /* 0x00000007ff0a723e */ /* 0x000fe200000000ff */
[----:B------:R-:W-:-:S05]  /*62d0*/  IMAD.X R7, R89, 0x1, R167, P3 ;  /* 0x0000000159077824 */ /* 0x000fca00018e06a7 */
[----:B------:R0:W-:Y:S05]  /*62e0*/  @P2 STG.E.U16 desc[UR36][R6.64], R10 ;  /* 0x0000000a06002986 */ /* 0x0001ea000c101524 */
[----:B------:R-:W-:Y:S05]  /*62f0*/  @!P4 BRA `(.L_x_165) ;  /* 0x000000000004c947 */ /* 0x000fea0003800000 */
[----:B------:R2:W5:Y:S02]  /*6300*/  LDG.E.LTC128B.U16 R168, desc[UR36][R8.64+0x2] ;  /* 0x0000022408a87981 */ /* 0x000564000c1e1520 */
.L_x_165:
[----:B------:R-:W-:Y:S05]  /*6310*/  BSYNC B1 ;  /* 0x0000000000017941 */ /* 0x000fea0003800000 */
.L_x_164:
[----:B0----5:R-:W-:Y:S01]  /*6320*/  HADD2.F32 R10, -RZ, R168.H0_H0 ;  /* 0x200000a8ff0a7230 */ /* 0x021fe20000004100 */
[----:B------:R-:W-:Y:S01]  /*6330*/  ISETP.GT.AND P2, PT, R0, 0x8, P0 ;  /* 0x000000080000780c */ /* 0x000fe20000744270 */
[----:B------:R-:W-:Y:S03]  /*6340*/  BSSY B1, `(.L_x_166) ;  /* 0x0000007000017945 */ /* 0x000fe60003800000 */
[----:B------:R-:W-:-:S04]  /*6350*/  FMUL R10, R10, R155 ;  /* 0x0000009b0a0a7220 */ /* 0x000fc80000400000 */
[----:B------:R-:W-:-:S05]  /*6360*/  FFMA R10, R27, R154, R10 ;  /* 0x0000009a1b0a7223 */ /* 0x000fca000000000a */
[----:B------:R-:W-:-:S05]  /*6370*/  F2FP.F16.F32.PACK_AB R10, RZ, R10 ;  /* 0x0000000aff0a723e */ /* 0x000fca00000000ff */
[----:B------:R0:W-:Y:S01]  /*6380*/  @P4 STG.E.U16 desc[UR36][R6.64+0x2], R10 ;  /* 0x0000020a06004986 */ /* 0x0001e2000c101524 */
[----:B------:R-:W-:Y:S05]  /*6390*/  @!P2 BRA `(.L_x_167) ;  /* 0x000000000004a947 */ /* 0x000fea0003800000 */
[----:B------:R0:W5:Y:S02]  /*63a0*/  LDG.E.LTC128B.U16 R168, desc[UR36][R4.64+0x10] ;  /* 0x0000102404a87981 */ /* 0x000164000c1e1520 */
.L_x_167:
[----:B------:R-:W-:Y:S05]  /*63b0*/  BSYNC B1 ;  /* 0x0000000000017941 */ /* 0x000fea0003800000 */
.L_x_166:
[----:B0----5:R-:W-:Y:S01]  /*63c0*/  HADD2.F32 R6, -RZ, R168.H0_H0 ;  /* 0x200000a8ff067230 */ /* 0x021fe20000004100 */
[----:B------:R-:W-:Y:S01]  /*63d0*/  ISETP.GT.AND P4, PT, R0, 0x9, P0 ;  /* 0x000000090000780c */ /* 0x000fe20000784270 */
[----:B------:R-:W-:Y:S03]  /*63e0*/  BSSY B1, `(.L_x_168) ;  /* 0x000000a000017945 */ /* 0x000fe60003800000 */
[----:B------:R-:W-:Y:S01]  /*63f0*/  FMUL R7, R6, R155 ;  /* 0x0000009b06077220 */ /* 0x000fe20000400000 */
[----:B------:R-:W-:-:S03]  /*6400*/  IMAD.MOV.U32 R6, RZ, RZ, R88 ;  /* 0x000000ffff067224 */ /* 0x000fc600078e0058 */
[----:B------:R-:W-:-:S05]  /*6410*/  FFMA R7, R28, R154, R7 ;  /* 0x0000009a1c077223 */ /* 0x000fca0000000007 */
[----:B------:R-:W-:-:S04]  /*6420*/  F2FP.F16.F32.PACK_AB R7, RZ, R7 ;  /* 0x00000007ff07723e */ /* 0x000fc800000000ff */
[----:B------:R-:W-:Y:S01]  /*6430*/  PRMT R10, R7, 0x7610, R10 ;  /* 0x00007610070a7816 */ /* 0x000fe2000000000a */
[----:B------:R-:W-:-:S05]  /*6440*/  IMAD.MOV.U32 R7, RZ, RZ, R89 ;  /* 0x000000ffff077224 */ /* 0x000fca00078e0059 */
[----:B------:R0:W-:Y:S01]  /*6450*/  @P2 STG.E.U16 desc[UR36][R6.64+0x10], R10 ;  /* 0x0000100a06002986 */ /* 0x0001e2000c101524 */
[----:B------:R-:W-:Y:S05]  /*6460*/  @!P4 BRA `(.L_x_169) ;  /* 0x000000000004c947 */ /* 0x000fea0003800000 */
[----:B------:R0:W5:Y:S02]  /*6470*/  LDG.E.LTC128B.U16 R168, desc[UR36][R4.64+0x12] ;  /* 0x0000122404a87981 */ /* 0x000164000c1e1520 */
.L_x_169:
[----:B------:R-:W-:Y:S05]  /*6480*/  BSYNC B1 ;  /* 0x0000000000017941 */ /* 0x000fea0003800000 */
.L_x_168:
        /* <DEDUP_REMOVED lines=9> */
.L_x_171:
[----:B------:R-:W-:Y:S05]  /*6520*/  BSYNC B1 ;  /* 0x0000000000017941 */ /* 0x000fea0003800000 */
.L_x_170:
[----:B0----5:R-:W-:Y:S01]  /*6530*/  HADD2.F32 R10, -RZ, R168.H0_H0 ;  /* 0x200000a8ff0a7230 */ /* 0x021fe20000004100 */
[----:B------:R-:W-:Y:S01]  /*6540*/  ISETP.GT.AND P2, PT, R0, 0x9, P1 ;  /* 0x000000090000780c */ /* 0x000fe20000f44270 */
[----:B------:R-:W-:Y:S03]  /*6550*/  BSSY B1, `(.L_x_172) ;  /* 0x0000009000017945 */ /* 0x000fe60003800000 */
[----:B------:R-:W-:Y:S01]  /*6560*/  FMUL R11, R10, R155 ;  /* 0x0000009b0a0b7220 */ /* 0x000fe20000400000 */
[----:B------:R-:W-:-:S03]  /*6570*/  IADD3 R10, P4, R169, R88, RZ ;  /* 0x00000058a90a7210 */ /* 0x000fc60007f9e0ff */
[----:B------:R-:W-:-:S05]  /*6580*/  FFMA R11, R30, R154, R11 ;  /* 0x0000009a1e0b7223 */ /* 0x000fca000000000b */
[----:B------:R-:W-:Y:S01]  /*6590*/  F2FP.F16.F32.PACK_AB R12, RZ, R11 ;  /* 0x0000000bff0c723e */ /* 0x000fe200000000ff */
[----:B------:R-:W-:-:S05]  /*65a0*/  IMAD.X R11, R167, 0x1, R89, P4 ;  /* 0x00000001a70b7824 */ /* 0x000fca00020e0659 */
[----:B------:R0:W-:Y:S01]  /*65b0*/  @P3 STG.E.U16 desc[UR36][R10.64+0x10], R12 ;  /* 0x0000100c0a003986 */ /* 0x0001e2000c101524 */
[----:B------:R-:W-:Y:S05]  /*65c0*/  @!P2 BRA `(.L_x_173) ;  /* 0x000000000004a947 */ /* 0x000fea0003800000 */
[----:B------:R0:W5:Y:S02]  /*65d0*/  LDG.E.LTC128B.U16 R168, desc[UR36][R8.64+0x12] ;  /* 0x0000122408a87981 */ /* 0x000164000c1e1520 */
.L_x_173:
[----:B------:R-:W-:Y:S05]  /*65e0*/  BSYNC B1 ;  /* 0x0000000000017941 */ /* 0x000fea0003800000 */
.L_x_172:
[----:B0----5:R-:W-:Y:S01]  /*65f0*/  HADD2.F32 R10, -RZ, R168.H0_H0 ;  /* 0x200000a8ff0a7230 */ /* 0x021fe20000004100 */
[----:B------:R-:W-:Y:S04]  /*6600*/  BSSY B1, `(.L_x_174) ;  /* 0x000000a000017945 */ /* 0x000fe80003800000 */
[----:B------:R-:W-:Y:S01]  /*6610*/  FMUL R12, R10, R155 ;  /* 0x0000009b0a0c7220 */ /* 0x000fe20000400000 */
[----:B------:R-:W-:-:S03]  /*6620*/  IADD3 R10, P3, P4, R169, R158, R95 ;  /* 0x0000009ea90a7210 */ /* 0x000fc60007c7e05f */
[----:B------:R-:W-:Y:S01]  /*6630*/  FFMA R12, R31, R154, R12 ;  /* 0x0000009a1f0c7223 */ /* 0x000fe2000000000c */
[----:B------:R-:W-:Y:S02]  /*6640*/  IADD3.X R11, R167, R159, R97, P3, P4 ;  /* 0x0000009fa70b7210 */ /* 0x000fe40001fe8461 */
[----:B------:R-:W-:Y:S02]  /*6650*/  ISETP.GT.AND P3, PT, R0, 0x10, P0 ;  /* 0x000000100000780c */ /* 0x000fe40000764270 */
[----:B------:R-:W-:-:S05]  /*6660*/  F2FP.F16.F32.PACK_AB R12, RZ, R12 ;  /* 0x0000000cff0c723e */ /* 0x000fca00000000ff */
[----:B------:R0:W-:Y:S06]  /*6670*/  @P2 STG.E.U16 desc[UR36][R10.64+0x12], R12 ;  /* 0x0000120c0a002986 */ /* 0x0001ec000c101524 */
[----:B------:R-:W-:Y:S05]  /*6680*/  @!P3 BRA `(.L_x_175) ;  /* 0x000000000004b947 */ /* 0x000fea0003800000 */
[----:B------:R0:W5:Y:S02]  /*6690*/  LDG.E.LTC128B.U16 R168, desc[UR36][R4.64+0x20] ;  /* 0x0000202404a87981 */ /* 0x000164000c1e1520 */
.L_x_175:
[----:B------:R-:W-:Y:S05]  /*66a0*/  BSYNC B1 ;  /* 0x0000000000017941 */ /* 0x000fea0003800000 */
.L_x_174:
        /* <DEDUP_REMOVED lines=9> */
.L_x_177:
[----:B------:R-:W-:Y:S05]  /*6740*/  BSYNC B1 ;  /* 0x0000000000017941 */ /* 0x000fea0003800000 */
.L_x_176:
[----:B-----5:R-:W-:Y:S01]  /*6750*/  HADD2.F32 R12, -RZ, R168.H0_H0 ;  /* 0x200000a8ff0c7230 */ /* 0x020fe20000004100 */
        /* <DEDUP_REMOVED lines=8> */
.L_x_179:
[----:B------:R-:W-:Y:S05]  /*67e0*/  BSYNC B1 ;  /* 0x0000000000017941 */ /* 0x000fea0003800000 */
.L_x_178:
        /* <DEDUP_REMOVED lines=9> */
.L_x_181:
[----:B------:R-:W-:Y:S05]  /*6880*/  BSYNC B1 ;  /* 0x0000000000017941 */ /* 0x000fea0003800000 */
.L_x_180:
        /* <DEDUP_REMOVED lines=9> */
.L_x_183:
[----:B------:R-:W-:Y:S05]  /*6920*/  BSYNC B1 ;  /* 0x0000000000017941 */ /* 0x000fea0003800000 */
.L_x_182:
        /* <DEDUP_REMOVED lines=9> */
.L_x_185:
[----:B------:R-:W-:Y:S05]  /*69c0*/  BSYNC B1 ;  /* 0x0000000000017941 */ /* 0x000fea0003800000 */
.L_x_184:
        /* <DEDUP_REMOVED lines=9> */
.L_x_187:
[----:B------:R-:W-:Y:S05]  /*6a60*/  BSYNC B1 ;  /* 0x0000000000017941 */ /* 0x000fea0003800000 */
.L_x_186:
        /* <DEDUP_REMOVED lines=9> */
.L_x_189:
[----:B------:R-:W-:Y:S05]  /*6b00*/  BSYNC B1 ;  /* 0x0000000000017941 */ /* 0x000fea0003800000 */
.L_x_188:
        /* <DEDUP_REMOVED lines=9> */
.L_x_191:
[----:B------:R-:W-:Y:S05]  /*6ba0*/  BSYNC B1 ;  /* 0x0000000000017941 */ /* 0x000fea0003800000 */
.L_x_190:
        /* <DEDUP_REMOVED lines=9> */
.L_x_193:
[----:B------:R-:W-:Y:S05]  /*6c40*/  BSYNC B1 ;  /* 0x0000000000017941 */ /* 0x000fea0003800000 */
.L_x_192:
        /* <DEDUP_REMOVED lines=9> */
.L_x_195:
[----:B------:R-:W-:Y:S05]  /*6ce0*/  BSYNC B1 ;  /* 0x0000000000017941 */ /* 0x000fea0003800000 */
.L_x_194:
        /* <DEDUP_REMOVED lines=9> */
.L_x_197:
[----:B------:R-:W-:Y:S05]  /*6d80*/  BSYNC B1 ;  /* 0x0000000000017941 */ /* 0x000fea0003800000 */
.L_x_196:
        /* <DEDUP_REMOVED lines=9> */
.L_x_199:
[----:B------:R-:W-:Y:S05]  /*6e20*/  BSYNC B1 ;  /* 0x0000000000017941 */ /* 0x000fea0003800000 */
.L_x_198:
        /* <DEDUP_REMOVED lines=9> */
.L_x_201:
[----:B------:R-:W-:Y:S05]  /*6ec0*/  BSYNC B1 ;  /* 0x0000000000017941 */ /* 0x000fea0003800000 */
.L_x_200:
        /* <DEDUP_REMOVED lines=9> */
.L_x_203:
[----:B------:R-:W-:Y:S05]  /*6f60*/  BSYNC B1 ;  /* 0x0000000000017941 */ /* 0x000fea0003800000 */
.L_x_202:
        /* <DEDUP_REMOVED lines=9> */
.L_x_205:
[----:B------:R-:W-:Y:S05]  /*7000*/  BSYNC B1 ;  /* 0x0000000000017941 */ /* 0x000fea0003800000 */
.L_x_204:
        /* <DEDUP_REMOVED lines=9> */
.L_x_207:
[----:B------:R-:W-:Y:S05]  /*70a0*/  BSYNC B1 ;  /* 0x0000000000017941 */ /* 0x000fea0003800000 */
.L_x_206:
        /* <DEDUP_REMOVED lines=9> */
.L_x_209:
[----:B------:R-:W-:Y:S05]  /*7140*/  BSYNC B1 ;  /* 0x0000000000017941 */ /* 0x000fea0003800000 */
.L_x_208:
        /* <DEDUP_REMOVED lines=9> */
.L_x_211:
[----:B------:R-:W-:Y:S05]  /*71e0*/  BSYNC B1 ;  /* 0x0000000000017941 */ /* 0x000fea0003800000 */
.L_x_210:
        /* <DEDUP_REMOVED lines=9> */
.L_x_213:
[----:B------:R-:W-:Y:S05]  /*7280*/  BSYNC B1 ;  /* 0x0000000000017941 */ /* 0x000fea0003800000 */
.L_x_212:
        /* <DEDUP_REMOVED lines=9> */
.L_x_215:
[----:B------:R-:W-:Y:S05]  /*7320*/  BSYNC B1 ;  /* 0x0000000000017941 */ /* 0x000fea0003800000 */
.L_x_214:
        /* <DEDUP_REMOVED lines=9> */
.L_x_217:
[----:B------:R-:W-:Y:S05]  /*73c0*/  BSYNC B1 ;  /* 0x0000000000017941 */ /* 0x000fea0003800000 */
.L_x_216:
        /* <DEDUP_REMOVED lines=9> */
.L_x_219:
[----:B------:R-:W-:Y:S05]  /*7460*/  BSYNC B1 ;  /* 0x0000000000017941 */ /* 0x000fea0003800000 */
.L_x_218:
        /* <DEDUP_REMOVED lines=9> */
.L_x_221:
[----:B------:R-:W-:Y:S05]  /*7500*/  BSYNC B1 ;  /* 0x0000000000017941 */ /* 0x000fea0003800000 */
.L_x_220:
        /* <DEDUP_REMOVED lines=9> */
.L_x_223:
[----:B------:R-:W-:Y:S05]  /*75a0*/  BSYNC B1 ;  /* 0x0000000000017941 */ /* 0x000fea0003800000 */
.L_x_222:
        /* <DEDUP_REMOVED lines=9> */
.L_x_225:
[----:B------:R-:W-:Y:S05]  /*7640*/  BSYNC B1 ;  /* 0x0000000000017941 */ /* 0x000fea0003800000 */
.L_x_224:
        /* <DEDUP_REMOVED lines=9> */
.L_x_227:
[----:B------:R-:W-:Y:S05]  /*76e0*/  BSYNC B1 ;  /* 0x0000000000017941 */ /* 0x000fea0003800000 */
.L_x_226:
        /* <DEDUP_REMOVED lines=9> */
.L_x_229:
[----:B------:R-:W-:Y:S05]  /*7780*/  BSYNC B1 ;  /* 0x0000000000017941 */ /* 0x000fea0003800000 */
.L_x_228:
        /* <DEDUP_REMOVED lines=9> */
.L_x_231:
[----:B------:R-:W-:Y:S05]  /*7820*/  BSYNC B1 ;  /* 0x0000000000017941 */ /* 0x000fea0003800000 */
.L_x_230:
        /* <DEDUP_REMOVED lines=9> */
.L_x_233:
[----:B------:R-:W-:Y:S05]  /*78c0*/  BSYNC B1 ;  /* 0x0000000000017941 */ /* 0x000fea0003800000 */
.L_x_232:
        /* <DEDUP_REMOVED lines=9> */
.L_x_235:
[----:B------:R-:W-:Y:S05]  /*7960*/  BSYNC B1 ;  /* 0x0000000000017941 */ /* 0x000fea0003800000 */
.L_x_234:
        /* <DEDUP_REMOVED lines=9> */
.L_x_237:
[----:B------:R-:W-:Y:S05]  /*7a00*/  BSYNC B1 ;  /* 0x0000000000017941 */ /* 0x000fea0003800000 */
.L_x_236:
        /* <DEDUP_REMOVED lines=9> */
.L_x_239:
[----:B------:R-:W-:Y:S05]  /*7aa0*/  BSYNC B1 ;  /* 0x0000000000017941 */ /* 0x000fea0003800000 */
.L_x_238:
        /* <DEDUP_REMOVED lines=9> */
.L_x_241:
[----:B------:R-:W-:Y:S05]  /*7b40*/  BSYNC B1 ;  /* 0x0000000000017941 */ /* 0x000fea0003800000 */
.L_x_240:
        /* <DEDUP_REMOVED lines=9> */
.L_x_243:
[----:B------:R-:W-:Y:S05]  /*7be0*/  BSYNC B1 ;  /* 0x0000000000017941 */ /* 0x000fea0003800000 */
.L_x_242:
        /* <DEDUP_REMOVED lines=9> */
.L_x_245:
[----:B------:R-:W-:Y:S05]  /*7c80*/  BSYNC B1 ;  /* 0x0000000000017941 */ /* 0x000fea0003800000 */
.L_x_244:
        /* <DEDUP_REMOVED lines=9> */
.L_x_247:
[----:B------:R-:W-:Y:S05]  /*7d20*/  BSYNC B1 ;  /* 0x0000000000017941 */ /* 0x000fea0003800000 */
.L_x_246:
        /* <DEDUP_REMOVED lines=9> */
.L_x_249:
[----:B------:R-:W-:Y:S05]  /*7dc0*/  BSYNC B1 ;  /* 0x0000000000017941 */ /* 0x000fea0003800000 */
.L_x_248:
        /* <DEDUP_REMOVED lines=9> */
.L_x_251:
[----:B------:R-:W-:Y:S05]  /*7e60*/  BSYNC B1 ;  /* 0x0000000000017941 */ /* 0x000fea0003800000 */
.L_x_250:
        /* <DEDUP_REMOVED lines=9> */
.L_x_253:
[----:B------:R-:W-:Y:S05]  /*7f00*/  BSYNC B1 ;  /* 0x0000000000017941 */ /* 0x000fea0003800000 */
.L_x_252:
        /* <DEDUP_REMOVED lines=9> */
.L_x_255:
[----:B------:R-:W-:Y:S05]  /*7fa0*/  BSYNC B1 ;  /* 0x0000000000017941 */ /* 0x000fea0003800000 */
.L_x_254:
        /* <DEDUP_REMOVED lines=9> */
.L_x_257:
[----:B------:R-:W-:Y:S05]  /*8040*/  BSYNC B1 ;  /* 0x0000000000017941 */ /* 0x000fea0003800000 */
.L_x_256:
        /* <DEDUP_REMOVED lines=9> */
.L_x_259:
[----:B------:R-:W-:Y:S05]  /*80e0*/  BSYNC B1 ;  /* 0x0000000000017941 */ /* 0x000fea0003800000 */
.L_x_258:
        /* <DEDUP_REMOVED lines=9> */
.L_x_261:
[----:B------:R-:W-:Y:S05]  /*8180*/  BSYNC B1 ;  /* 0x0000000000017941 */ /* 0x000fea0003800000 */
.L_x_260:
        /* <DEDUP_REMOVED lines=9> */
.L_x_263:
[----:B------:R-:W-:Y:S05]  /*8220*/  BSYNC B1 ;  /* 0x0000000000017941 */ /* 0x000fea0003800000 */
.L_x_262:
        /* <DEDUP_REMOVED lines=9> */
.L_x_265:
[----:B------:R-:W-:Y:S05]  /*82c0*/  BSYNC B1 ;  /* 0x0000000000017941 */ /* 0x000fea0003800000 */
.L_x_264:
        /* <DEDUP_REMOVED lines=9> */
.L_x_267:
[----:B------:R-:W-:Y:S05]  /*8360*/  BSYNC B1 ;  /* 0x0000000000017941 */ /* 0x000fea0003800000 */
.L_x_266:
        /* <DEDUP_REMOVED lines=9> */
.L_x_269:
[----:B------:R-:W-:Y:S05]  /*8400*/  BSYNC B1 ;  /* 0x0000000000017941 */ /* 0x000fea0003800000 */
.L_x_268:
        /* <DEDUP_REMOVED lines=9> */
.L_x_271:
[----:B------:R-:W-:Y:S05]  /*84a0*/  BSYNC B1 ;  /* 0x0000000000017941 */ /* 0x000fea0003800000 */
.L_x_270:
        /* <DEDUP_REMOVED lines=9> */
.L_x_273:
[----:B------:R-:W-:Y:S05]  /*8540*/  BSYNC B1 ;  /* 0x0000000000017941 */ /* 0x000fea0003800000 */
.L_x_272:
        /* <DEDUP_REMOVED lines=9> */
.L_x_275:
[----:B------:R-:W-:Y:S05]  /*85e0*/  BSYNC B1 ;  /* 0x0000000000017941 */ /* 0x000fea0003800000 */
.L_x_274:
        /* <DEDUP_REMOVED lines=9> */
.L_x_277:
[----:B------:R-:W-:Y:S05]  /*8680*/  BSYNC B1 ;  /* 0x0000000000017941 */ /* 0x000fea0003800000 */
.L_x_276:
        /* <DEDUP_REMOVED lines=9> */
.L_x_279:
[----:B------:R-:W-:Y:S05]  /*8720*/  BSYNC B1 ;  /* 0x0000000000017941 */ /* 0x000fea0003800000 */
.L_x_278:
        /* <DEDUP_REMOVED lines=9> */
.L_x_281:
[----:B------:R-:W-:Y:S05]  /*87c0*/  BSYNC B1 ;  /* 0x0000000000017941 */ /* 0x000fea0003800000 */
.L_x_280:
[----:B01---5:R-:W-:Y:S01]  /*87d0*/  HADD2.F32 R4, -RZ, R168.H0_H0 ;  /* 0x200000a8ff047230 */ /* 0x023fe20000004100 */
        /* <DEDUP_REMOVED lines=8> */
.L_x_283:
[----:B------:R-:W-:Y:S05]  /*8860*/  BSYNC B1 ;  /* 0x0000000000017941 */ /* 0x000fea0003800000 */
.L_x_282:
[----:B0----5:R-:W-:Y:S01]  /*8870*/  HADD2.F32 R4, -RZ, R168.H0_H0 ;  /* 0x200000a8ff047230 */ /* 0x021fe20000004100 */
        /* <DEDUP_REMOVED lines=11> */
.L_x_285:
[----:B------:R-:W-:Y:S05]  /*8930*/  BSYNC B1 ;  /* 0x0000000000017941 */ /* 0x000fea0003800000 */
.L_x_284:
[----:B------:R-:W-:Y:S05]  /*8940*/  @!P1 BRA `(.L_x_286) ;  /* 0x00000024003c9947 */ /* 0x000fea0003800000 */
[----:B-----5:R-:W-:-:S05]  /*8950*/  HADD2.F32 R168, -RZ, R168.H0_H0 ;  /* 0x200000a8ffa87230 */ /* 0x020fca0000004100 */
[----:B------:R-:W-:-:S04]  /*8960*/  FMUL R168, R168, R155 ;  /* 0x0000009ba8a87220 */ /* 0x000fc80000400000 */
[----:B------:R-:W-:-:S05]  /*8970*/  FFMA R168, R87, R154, R168 ;  /* 0x0000009a57a87223 */ /* 0x000fca00000000a8 */
[----:B------:R-:W-:-:S05]  /*8980*/  F2FP.F16.F32.PACK_AB R168, RZ, R168 ;  /* 0x000000a8ffa8723e */ /* 0x000fca00000000ff */
[----:B------:R0:W-:Y:S01]  /*8990*/  STG.E.U16 desc[UR36][R10.64+0xf2], R168 ;  /* 0x0000f2a80a007986 */ /* 0x0001e2000c101524 */
[----:B------:R-:W-:Y:S05]  /*89a0*/  BRA `(.L_x_286) ;  /* 0x0000002400247947 */ /* 0x000fea0003800000 */
.L_x_35:
[----:B------:R-:W-:Y:S01]  /*89b0*/  ULDC.64 UR4, c[0x0][0x5c0] ;  /* 0x0001700000047ab9 */ /* 0x000fe20000000a00 */
[----:B------:R-:W-:Y:S01]  /*89c0*/  ISETP.GT.AND P4, PT, R0, 0x1, P2 ;  /* 0x000000010000780c */ /* 0x000fe20001784270 */
[-C--:B------:R-:W-:Y:S01]  /*89d0*/  FMUL R88, R88, R154.reuse ;  /* 0x0000009a58587220 */ /* 0x080fe20000400000 */
[----:B------:R-:W-:Y:S01]  /*89e0*/  LEA R6, P1, R166, UR4, 0x1 ;  /* 0x00000004a6067c11 */ /* 0x000fe2000f8208ff */
[-C--:B------:R-:W-:Y:S01]  /*89f0*/  FMUL R89, R89, R154.reuse ;  /* 0x0000009a59597220 */ /* 0x080fe20000400000 */
[----:B------:R-:W-:Y:S01]  /*8a00*/  SHF.L.U32 R11, R4, 0x4, RZ ;  /* 0x00000004040b7819 */ /* 0x000fe200000006ff */
[-C--:B------:R-:W-:Y:S01]  /*8a10*/  FMUL R90, R90, R154.reuse ;  /* 0x0000009a5a5a7220 */ /* 0x080fe20000400000 */
[----:B------:R-:W-:Y:S01]  /*8a20*/  LEA.HI.X R7, R166, UR5, R171, 0x1, P1 ;  /* 0x00000005a6077c11 */ /* 0x000fe200088f0cab */
[----:B------:R-:W-:Y:S01]  /*8a30*/  FMUL R91, R91, R154 ;  /* 0x0000009a5b5b7220 */ /* 0x000fe20000400000 */
[----:B------:R-:W-:Y:S01]  /*8a40*/  F2FP.F16.F32.PACK_AB R88, RZ, R88 ;  /* 0x00000058ff58723e */ /* 0x000fe200000000ff */
[-C--:B------:R-:W-:Y:S01]  /*8a50*/  FMUL R92, R92, R154.reuse ;  /* 0x0000009a5c5c7220 */ /* 0x080fe20000400000 */
[----:B------:R-:W-:Y:S01]  /*8a60*/  ISETP.GT.AND P1, PT, R157, 0x8, PT ;  /* 0x000000089d00780c */ /* 0x000fe20003f24270 */
[-C--:B------:R-:W-:Y:S01]  /*8a70*/  FMUL R93, R93, R154.reuse ;  /* 0x0000009a5d5d7220 */ /* 0x080fe20000400000 */
[----:B------:R-:W-:Y:S01]  /*8a80*/  F2FP.F16.F32.PACK_AB R89, RZ, R89 ;  /* 0x00000059ff59723e */ /* 0x000fe200000000ff */
[----:B------:R-:W-:Y:S01]  /*8a90*/  @P0 STG.E.U16 desc[UR36][R6.64], R88 ;  /* 0x0000005806000986 */ /* 0x000fe2000c101524 */
[----:B------:R-:W-:Y:S01]  /*8aa0*/  ISETP.GT.AND P3, PT, R0, RZ, P1 ;  /* 0x000000ff0000720c */ /* 0x000fe20000f64270 */
[-C--:B------:R-:W-:Y:S01]  /*8ab0*/  FMUL R94, R94, R154.reuse ;  /* 0x0000009a5e5e7220 */ /* 0x080fe20000400000 */
[----:B------:R-:W-:Y:S01]  /*8ac0*/  ISETP.GT.AND P0, PT, R0, 0x1, P1 ;  /* 0x000000010000780c */ /* 0x000fe20000f04270 */
[----:B------:R-:W-:Y:S01]  /*8ad0*/  @P4 STG.E.U16 desc[UR36][R6.64+0x2], R89 ;  /* 0x0000025906004986 */ /* 0x000fe2000c101524 */
[----:B------:R-:W-:Y:S01]  /*8ae0*/  SHF.L.U64.HI R9, R4, 0x4, R5 ;  /* 0x0000000404097819 */ /* 0x000fe20000010205 */
[----:B------:R-:W-:Y:S01]  /*8af0*/  FMUL R95, R95, R154 ;  /* 0x0000009a5f5f7220 */ /* 0x000fe20000400000 */
[----:B------:R-:W-:Y:S01]  /*8b00*/  IADD3 R12, P4, R11, R6, RZ ;  /* 0x000000060b0c7210 */ /* 0x000fe20007f9e0ff */
[----:B------:R-:W-:Y:S01]  /*8b10*/  FMUL R96, R96, R154 ;  /* 0x0000009a60607220 */ /* 0x000fe20000400000 */
[----:B------:R-:W-:Y:S01]  /*8b20*/  F2FP.F16.F32.PACK_AB R90, RZ, R90 ;  /* 0x0000005aff5a723e */ /* 0x000fe200000000ff */
[-C--:B------:R-:W-:Y:S01]  /*8b30*/  FMUL R97, R97, R154.reuse ;  /* 0x0000009a61617220 */ /* 0x080fe20000400000 */
[----:B------:R-:W-:Y:S01]  /*8b40*/  F2FP.F16.F32.PACK_AB R91, RZ, R91 ;  /* 0x0000005bff5b723e */ /* 0x000fe200000000ff */
[----:B------:R-:W-:Y:S01]  /*8b50*/  IMAD.X R13, R9, 0x1, R7, P4 ;  /* 0x00000001090d7824 */ /* 0x000fe200020e0607 */
[----:B------:R-:W-:Y:S01]  /*8b60*/  ISETP.GT.AND P4, PT, R0, 0x9, P2 ;  /* 0x000000090000780c */ /* 0x000fe20001784270 */
[----:B------:R-:W-:Y:S01]  /*8b70*/  FMUL R98, R98, R154 ;  /* 0x0000009a62627220 */ /* 0x000fe20000400000 */
[----:B------:R-:W-:Y:S01]  /*8b80*/  F2FP.F16.F32.PACK_AB R92, RZ, R92 ;  /* 0x0000005cff5c723e */ /* 0x000fe200000000ff */
[-C--:B------:R-:W-:Y:S01]  /*8b90*/  FMUL R99, R99, R154.reuse ;  /* 0x0000009a63637220 */ /* 0x080fe20000400000 */
[----:B------:R-:W-:Y:S01]  /*8ba0*/  @P3 STG.E.U16 desc[UR36][R12.64], R90 ;  /* 0x0000005a0c003986 */ /* 0x000fe2000c101524 */
[----:B------:R-:W-:Y:S01]  /*8bb0*/  ISETP.GT.AND P3, PT, R0, 0x8, P2 ;  /* 0x000000080000780c */ /* 0x000fe20001764270 */
[-C--:B------:R-:W-:Y:S01]  /*8bc0*/  FMUL R100, R100, R154.reuse ;  /* 0x0000009a64647220 */ /* 0x080fe20000400000 */
[----:B------:R-:W-:Y:S01]  /*8bd0*/  F2FP.F16.F32.PACK_AB R93, RZ, R93 ;  /* 0x0000005dff5d723e */ /* 0x000fe200000000ff */
[----:B------:R-:W-:Y:S01]  /*8be0*/  @P0 STG.E.U16 desc[UR36][R12.64+0x2], R91 ;  /* 0x0000025b0c000986 */ /* 0x000fe2000c101524 */
[----:B------:R-:W-:Y:S01]  /*8bf0*/  ISETP.GT.AND P0, PT, R0, 0x8, P1 ;  /* 0x000000080000780c */ /* 0x000fe20000f04270 */
[----:B------:R-:W-:Y:S01]  /*8c00*/  FMUL R101, R101, R154 ;  /* 0x0000009a65657220 */ /* 0x000fe20000400000 */
[----:B------:R-:W-:Y:S01]  /*8c10*/  F2FP.F16.F32.PACK_AB R94, RZ, R94 ;  /* 0x0000005eff5e723e */ /* 0x000fe200000000ff */
[-C--:B------:R-:W-:Y:S01]  /*8c20*/  FMUL R102, R102, R154.reuse ;  /* 0x0000009a66667220 */ /* 0x080fe20000400000 */
[----:B------:R-:W-:Y:S01]  /*8c30*/  F2FP.F16.F32.PACK_AB R95, RZ, R95 ;  /* 0x0000005fff5f723e */ /* 0x000fe200000000ff */
[----:B------:R-:W-:Y:S01]  /*8c40*/  FMUL R103, R103, R154 ;  /* 0x0000009a67677220 */ /* 0x000fe20000400000 */
[----:B------:R-:W-:Y:S01]  /*8c50*/  F2FP.F16.F32.PACK_AB R96, RZ, R96 ;  /* 0x00000060ff60723e */ /* 0x000fe200000000ff */
[-C--:B------:R-:W-:Y:S01]  /*8c60*/  FMUL R104, R104, R154.reuse ;  /* 0x0000009a68687220 */ /* 0x080fe20000400000 */
[----:B------:R-:W-:Y:S01]  /*8c70*/  F2FP.F16.F32.PACK_AB R97, RZ, R97 ;  /* 0x00000061ff61723e */ /* 0x000fe200000000ff */
[----:B------:R-:W-:Y:S01]  /*8c80*/  @P3 STG.E.U16 desc[UR36][R6.64+0x10], R92 ;  /* 0x0000105c06003986 */ /* 0x000fe2000c101524 */
[C---:B------:R-:W-:Y:S01]  /*8c90*/  ISETP.GT.AND P3, PT, R0.reuse, 0x9, P1 ;  /* 0x000000090000780c */ /* 0x040fe20000f64270 */
[----:B------:R-:W-:Y:S01]  /*8ca0*/  FMUL R105, R105, R154 ;  /* 0x0000009a69697220 */ /* 0x000fe20000400000 */
[----:B------:R-:W-:Y:S01]  /*8cb0*/  F2FP.F16.F32.PACK_AB R98, RZ, R98 ;  /* 0x00000062ff62723e */ /* 0x000fe200000000ff */
        /* <DEDUP_REMOVED lines=162> */
[----:B------:R-:W-:Y:S01]  /*96e0*/  IMAD.SHL.U32 R15, R4, 0x100, RZ ;  /* 0x00000100040f7824 */ /* 0x000fe200078e00ff */
[----:B------:R-:W-:Y:S01]  /*96f0*/  F2FP.F16.F32.PACK_AB R145, RZ, R145 ;  /* 0x00000091ff91723e */ /* 0x000fe200000000ff */
[----:B------:R-:W-:Y:S01]  /*9700*/  @P3 STG.E.U16 desc[UR36][R6.64+0xa0], R128 ;  /* 0x0000a08006003986 */ /* 0x000fe2000c101524 */
[----:B------:R-:W-:Y:S01]  /*9710*/  ISETP.GT.AND P3, PT, R0, 0x51, P1 ;  /* 0x000000510000780c */ /* 0x000fe20000f64270 */
[----:B------:R-:W-:Y:S01]  /*9720*/  FMUL R24, R24, R154 ;  /* 0x0000009a18187220 */ /* 0x000fe20000400000 */
[----:B------:R-:W-:Y:S01]  /*9730*/  F2FP.F16.F32.PACK_AB R146, RZ, R146 ;  /* 0x00000092ff92723e */ /* 0x000fe200000000ff */
[----:B------:R-:W-:Y:S01]  /*9740*/  @P4 STG.E.U16 desc[UR36][R6.64+0xa2], R129 ;  /* 0x0000a28106004986 */ /* 0x000fe2000c101524 */
[C---:B------:R-:W-:Y:S01]  /*9750*/  ISETP.GT.AND P4, PT, R0.reuse, 0x58, P2 ;  /* 0x000000580000780c */ /* 0x040fe20001784270 */
        /* <DEDUP_REMOVED lines=18> */
[-C--:B------:R-:W-:Y:S01]  /*9880*/  FMUL R30, R30, R154.reuse ;  /* 0x0000009a1e1e7220 */ /* 0x080fe20000400000 */
[----:B------:R-:W-:Y:S01]  /*9890*/  SHF.L.U64.HI R5, R4, 0x8, R5 ;  /* 0x0000000804057819 */ /* 0x000fe20000010205 */
[----:B------:R-:W-:Y:S01]  /*98a0*/  FMUL R31, R31, R154 ;  /* 0x0000009a1f1f7220 */ /* 0x000fe20000400000 */
[----:B------:R-:W-:Y:S01]  /*98b0*/  F2FP.F16.F32.PACK_AB R24, RZ, R24 ;  /* 0x00000018ff18723e */ /* 0x000fe200000000ff */
[----:B------:R-:W-:Y:S01]  /*98c0*/  @P3 STG.E.U16 desc[UR36][R12.64+0xb0], R134 ;  /* 0x0000b0860c003986 */ /* 0x000fe2000c101524 */
[----:B------:R-:W-:Y:S01]  /*98d0*/  ISETP.GT.AND P3, PT, R0, 0x61, P2 ;  /* 0x000000610000780c */ /* 0x000fe20001764270 */
        /* <DEDUP_REMOVED lines=43> */
[C---:B------:R-:W-:Y:S01]  /*9b90*/  ISETP.GT.AND P2, PT, R0.reuse, 0x79, P2 ;  /* 0x000000790000780c */ /* 0x040fe20001744270 */
        /* <DEDUP_REMOVED lines=10> */
[-C--:B------:R-:W-:Y:S01]  /*9c40*/  FMUL R48, R48, R154.reuse ;  /* 0x0000009a30307220 */ /* 0x080fe20000400000 */
[----:B------:R-:W-:Y:S01]  /*9c50*/  F2FP.F16.F32.PACK_AB R41, RZ, R41 ;  /* 0x00000029ff29723e */ /* 0x000fe200000000ff */
[----:B------:R-:W-:Y:S01]  /*9c60*/  FMUL R49, R49, R154 ;  /* 0x0000009a31317220 */ /* 0x000fe20000400000 */
[----:B------:R-:W-:Y:S01]  /*9c70*/  F2FP.F16.F32.PACK_AB R40, RZ, R40 ;  /* 0x00000028ff28723e */ /* 0x000fe200000000ff */
[----:B------:R-:W-:Y:S01]  /*9c80*/  @P4 STG.E.U16 desc[UR36][R12.64+0xe0], R146 ;  /* 0x0000e0920c004986 */ /* 0x000fe2000c101524 */
[----:B------:R-:W-:Y:S01]  /*9c90*/  F2FP.F16.F32.PACK_AB R42, RZ, R42 ;  /* 0x0000002aff2a723e */ /* 0x000fe200000000ff */
[-C--:B------:R-:W-:Y:S01]  /*9ca0*/  FMUL R50, R50, R154.reuse ;  /* 0x0000009a32327220 */ /* 0x080fe20000400000 */
[----:B------:R-:W-:Y:S01]  /*9cb0*/  F2FP.F16.F32.PACK_AB R43, RZ, R43 ;  /* 0x0000002bff2b723e */ /* 0x000fe200000000ff */
[----:B------:R-:W-:Y:S01]  /*9cc0*/  @P0 STG.E.U16 desc[UR36][R12.64+0xe2], R147 ;  /* 0x0000e2930c000986 */ /* 0x000fe2000c101524 */
[C---:B------:R-:W-:Y:S01]  /*9cd0*/  ISETP.GT.AND P0, PT, R0.reuse, 0x78, P1 ;  /* 0x000000780000780c */ /* 0x040fe20000f04270 */
[----:B------:R-:W-:Y:S01]  /*9ce0*/  FMUL R51, R51, R154 ;  /* 0x0000009a33337220 */ /* 0x000fe20000400000 */
[----:B------:R-:W-:Y:S01]  /*9cf0*/  ISETP.GT.AND P1, PT, R0, 0x79, P1 ;  /* 0x000000790000780c */ /* 0x000fe20000f24270 */
[----:B------:R-:W-:Y:S01]  /*9d00*/  @P3 STG.E.U16 desc[UR36][R6.64+0xf0], R148 ;  /* 0x0000f09406003986 */ /* 0x000fe2000c101524 */
[----:B------:R-:W-:Y:S01]  /*9d10*/  IADD3 R14, P3, P4, R11, R6, R15 ;  /* 0x000000060b0e7210 */ /* 0x000fe20007c7e00f */
[----:B------:R-:W-:Y:S01]  /*9d20*/  FMUL R52, R52, R154 ;  /* 0x0000009a34347220 */ /* 0x000fe20000400000 */
[----:B------:R-:W-:Y:S01]  /*9d30*/  F2FP.F16.F32.PACK_AB R44, RZ, R44 ;  /* 0x0000002cff2c723e */ /* 0x000fe200000000ff */
[----:B------:R0:W-:Y:S01]  /*9d40*/  @P2 STG.E.U16 desc[UR36][R6.64+0xf2], R149 ;  /* 0x0000f29506002986 */ /* 0x0001e2000c101524 */
[----:B------:R-:W-:Y:S01]  /*9d50*/  IADD3 R4, P2, R15, R6, RZ ;  /* 0x000000060f047210 */ /* 0x000fe20007f5e0ff */
[-C--:B------:R-:W-:Y:S01]  /*9d60*/  FMUL R53, R53, R154.reuse ;  /* 0x0000009a35357220 */ /* 0x080fe20000400000 */
[----:B------:R-:W-:Y:S01]  /*9d70*/  IADD3.X R15, R9, R7, R5, P3, P4 ;  /* 0x00000007090f7210 */ /* 0x000fe20001fe8405 */
[-C--:B------:R-:W-:Y:S01]  /*9d80*/  FMUL R54, R54, R154.reuse ;  /* 0x0000009a36367220 */ /* 0x080fe20000400000 */
[C---:B------:R-:W-:Y:S01]  /*9d90*/  ISETP.GT.AND P3, PT, R157.reuse, 0x88, PT ;  /* 0x000000889d00780c */ /* 0x040fe20003f64270 */
[----:B------:R-:W-:Y:S01]  /*9da0*/  @P0 STG.E.U16 desc[UR36][R12.64+0xf0], R150 ;  /* 0x0000f0960c000986 */ /* 0x000fe2000c101524 */
[----:B------:R-:W-:Y:S01]  /*9db0*/  ISETP.GT.AND P0, PT, R157, 0x80, PT ;  /* 0x000000809d00780c */ /* 0x000fe20003f04270 */
[----:B------:R-:W-:Y:S01]  /*9dc0*/  IMAD.X R5, R5, 0x1, R7, P2 ;  /* 0x0000000105057824 */ /* 0x000fe200010e0607 */
[C---:B------:R-:W-:Y:S01]  /*9dd0*/  ISETP.GT.AND P2, PT, R0.reuse, RZ, P3 ;  /* 0x000000ff0000720c */ /* 0x040fe20001f44270 */
[----:B------:R-:W-:Y:S01]  /*9de0*/  @P1 STG.E.U16 desc[UR36][R12.64+0xf2], R151 ;  /* 0x0000f2970c001986 */ /* 0x000fe2000c101524 */
[C---:B------:R-:W-:Y:S01]  /*9df0*/  ISETP.GT.AND P1, PT, R0.reuse, RZ, P0 ;  /* 0x000000ff0000720c */ /* 0x040fe20000724270 */
[-C--:B------:R-:W-:Y:S01]  /*9e00*/  FMUL R55, R55, R154.reuse ;  /* 0x0000009a37377220 */ /* 0x080fe20000400000 */
[----:B------:R-:W-:Y:S01]  /*9e10*/  ISETP.GT.AND P4, PT, R0, 0x1, P0 ;  /* 0x000000010000780c */ /* 0x000fe20000784270 */
[-C--:B------:R-:W-:Y:S01]  /*9e20*/  FMUL R56, R56, R154.reuse ;  /* 0x0000009a38387220 */ /* 0x080fe20000400000 */
[----:B------:R-:W-:Y:S01]  /*9e30*/  F2FP.F16.F32.PACK_AB R45, RZ, R45 ;  /* 0x0000002dff2d723e */ /* 0x000fe200000000ff */
[----:B------:R-:W-:Y:S01]  /*9e40*/  FMUL R57, R57, R154 ;  /* 0x0000009a39397220 */ /* 0x000fe20000400000 */
[----:B------:R-:W-:Y:S01]  /*9e50*/  F2FP.F16.F32.PACK_AB R46, RZ, R46 ;  /* 0x0000002eff2e723e */ /* 0x000fe200000000ff */
[-C--:B------:R-:W-:Y:S01]  /*9e60*/  FMUL R58, R58, R154.reuse ;  /* 0x0000009a3a3a7220 */ /* 0x080fe20000400000 */
[----:B------:R-:W-:Y:S01]  /*9e70*/  F2FP.F16.F32.PACK_AB R47, RZ, R47 ;  /* 0x0000002fff2f723e */ /* 0x000fe200000000ff */
[----:B------:R-:W-:Y:S01]  /*9e80*/  FMUL R59, R59, R154 ;  /* 0x0000009a3b3b7220 */ /* 0x000fe20000400000 */
[----:B------:R-:W-:Y:S01]  /*9e90*/  F2FP.F16.F32.PACK_AB R48, RZ, R48 ;  /* 0x00000030ff30723e */ /* 0x000fe200000000ff */
[----:B------:R-:W-:Y:S01]  /*9ea0*/  FMUL R60, R60, R154 ;  /* 0x0000009a3c3c7220 */ /* 0x000fe20000400000 */
[----:B------:R-:W-:Y:S01]  /*9eb0*/  F2FP.F16.F32.PACK_AB R49, RZ, R49 ;  /* 0x00000031ff31723e */ /* 0x000fe200000000ff */
[----:B------:R-:W-:Y:S01]  /*9ec0*/  @P1 STG.E.U16 desc[UR36][R4.64], R24 ;  /* 0x0000001804001986 */ /* 0x000fe2000c101524 */
[----:B0-----:R-:W-:Y:S01]  /*9ed0*/  IADD3 R6, P1, R11, R4, RZ ;  /* 0x000000040b067210 */ /* 0x001fe20007f3e0ff */
[----:B------:R-:W-:Y:S01]  /*9ee0*/  FMUL R61, R61, R154 ;  /* 0x0000009a3d3d7220 */ /* 0x000fe20000400000 */
[----:B------:R-:W-:Y:S01]  /*9ef0*/  F2FP.F16.F32.PACK_AB R50, RZ, R50 ;  /* 0x00000032ff32723e */ /* 0x000fe200000000ff */
[----:B------:R-:W-:Y:S01]  /*9f00*/  @P4 STG.E.U16 desc[UR36][R4.64+0x2], R25 ;  /* 0x0000021904004986 */ /* 0x000fe2000c101524 */
[C---:B------:R-:W-:Y:S01]  /*9f10*/  ISETP.GT.AND P4, PT, R0.reuse, 0x1, P3 ;  /* 0x000000010000780c */ /* 0x040fe20001f84270 */
[--C-:B------:R-:W-:Y:S01]  /*9f20*/  IMAD.X R7, R9, 0x1, R5.reuse, P1 ;  /* 0x0000000109077824 */ /* 0x100fe200008e0605 */
[----:B------:R-:W-:Y:S01]  /*9f30*/  ISETP.GT.AND P1, PT, R0, 0x8, P0 ;  /* 0x000000080000780c */ /* 0x000fe20000724270 */
[-C--:B------:R-:W-:Y:S01]  /*9f40*/  FMUL R62, R62, R154.reuse ;  /* 0x0000009a3e3e7220 */ /* 0x080fe20000400000 */
[----:B------:R-:W-:Y:S01]  /*9f50*/  F2FP.F16.F32.PACK_AB R51, RZ, R51 ;  /* 0x00000033ff33723e */ /* 0x000fe200000000ff */
[-C--:B------:R-:W-:Y:S01]  /*9f60*/  FMUL R63, R63, R154.reuse ;  /* 0x0000009a3f3f7220 */ /* 0x080fe20000400000 */
[----:B------:R-:W-:Y:S01]  /*9f70*/  @P2 STG.E.U16 desc[UR36][R6.64], R26 ;  /* 0x0000001a06002986 */ /* 0x000fe2000c101524 */
[----:B------:R-:W-:Y:S01]  /*9f80*/  ISETP.GT.AND P2, PT, R0, 0x9, P0 ;  /* 0x000000090000780c */ /* 0x000fe20000744270 */
[----:B------:R-:W-:Y:S01]  /*9f90*/  FMUL R64, R64, R154 ;  /* 0x0000009a40407220 */ /* 0x000fe20000400000 */
[----:B------:R-:W-:Y:S01]  /*9fa0*/  F2FP.F16.F32.PACK_AB R52, RZ, R52 ;  /* 0x00000034ff34723e */ /* 0x000fe200000000ff */
[-C--:B------:R-:W-:Y:S01]  /*9fb0*/  FMUL R65, R65, R154.reuse ;  /* 0x0000009a41417220 */ /* 0x080fe20000400000 */
[----:B------:R-:W-:Y:S01]  /*9fc0*/  F2FP.F16.F32.PACK_AB R53, RZ, R53 ;  /* 0x00000035ff35723e */ /* 0x000fe200000000ff */
[----:B------:R-:W-:Y:S01]  /*9fd0*/  FMUL R66, R66, R154 ;  /* 0x0000009a42427220 */ /* 0x000fe20000400000 */
[----:B------:R0:W-:Y:S01]  /*9fe0*/  @P4 STG.E.U16 desc[UR36][R6.64+0x2], R27 ;  /* 0x0000021b06004986 */ /* 0x0001e2000c101524 */
[----:B------:R-:W-:Y:S01]  /*9ff0*/  IADD3 R8, P4, R11, R4, RZ ;  /* 0x000000040b087210 */ /* 0x000fe20007f9e0ff */
[----:B------:R-:W-:Y:S01]  /*a000*/  FMUL R67, R67, R154 ;  /* 0x0000009a43437220 */ /* 0x000fe20000400000 */
[----:B------:R-:W-:Y:S01]  /*a010*/  F2FP.F16.F32.PACK_AB R54, RZ, R54 ;  /* 0x00000036ff36723e */ /* 0x000fe200000000ff */
[----:B------:R-:W-:Y:S01]  /*a020*/  @P1 STG.E.U16 desc[UR36][R4.64+0x10], R28 ;  /* 0x0000101c04001986 */ /* 0x000fe2000c101524 */
[C---:B------:R-:W-:Y:S01]  /*a030*/  ISETP.GT.AND P1, PT, R0.reuse, 0x8, P3 ;  /* 0x000000080000780c */ /* 0x040fe20001f24270 */
[----:B------:R-:W-:Y:S01]  /*a040*/  IMAD.X R9, R9, 0x1, R5, P4 ;  /* 0x0000000109097824 */ /* 0x000fe200020e0605 */
[C---:B------:R-:W-:Y:S01]  /*a050*/  ISETP.GT.AND P4, PT, R0.reuse, 0x9, P3 ;  /* 0x000000090000780c */ /* 0x040fe20001f84270 */
[----:B------:R-:W-:Y:S01]  /*a060*/  @P2 STG.E.U16 desc[UR36][R4.64+0x12], R29 ;  /* 0x0000121d04002986 */ /* 0x000fe2000c101524 */
        /* <DEDUP_REMOVED lines=25> */
[----:B------:R-:W-:Y:S01]  /*a200*/  FMUL R76, R76, R154 ;  /* 0x0000009a4c4c7220 */ /* 0x000fe20000400000 */
[----:B------:R-:W-:Y:S01]  /*a210*/  F2FP.F16.F32.PACK_AB R63, RZ, R63 ;  /* 0x0000003fff3f723e */ /* 0x000fe200000000ff */
[----:B0-----:R-:W-:Y:S01]  /*a220*/  @P4 IMAD.MOV.U32 R6, RZ, RZ, R14 ;  /* 0x000000ffff064224 */ /* 0x001fe200078e000e */
[----:B------:R-:W-:Y:S01]  /*a230*/  F2FP.F16.F32.PACK_AB R64, RZ, R64 ;  /* 0x00000040ff40723e */ /* 0x000fe200000000ff */
[--C-:B------:R-:W-:Y:S01]  /*a240*/  @P4 IMAD.MOV.U32 R7, RZ, RZ, R15.reuse ;  /* 0x000000ffff074224 */ /* 0x100fe200078e000f */
[----:B------:R-:W-:Y:S01]  /*a250*/  F2FP.F16.F32.PACK_AB R65, RZ, R65 ;  /* 0x00000041ff41723e */ /* 0x000fe200000000ff */
[----:B------:R-:W-:Y:S01]  /*a260*/  FMUL R77, R77, R154 ;  /* 0x0000009a4d4d7220 */ /* 0x000fe20000400000 */
[----:B------:R-:W-:Y:S01]  /*a270*/  F2FP.F16.F32.PACK_AB R66, RZ, R66 ;  /* 0x00000042ff42723e */ /* 0x000fe200000000ff */
[-C--:B------:R-:W-:Y:S01]  /*a280*/  FMUL R78, R78, R154.reuse ;  /* 0x0000009a4e4e7220 */ /* 0x080fe20000400000 */
[----:B------:R0:W-:Y:S01]  /*a290*/  @P4 STG.E.U16 desc[UR36][R6.64+0x20], R34 ;  /* 0x0000202206004986 */ /* 0x0001e2000c101524 */
[----:B------:R-:W-:Y:S01]  /*a2a0*/  ISETP.GT.AND P4, PT, R0, 0x19, P0 ;  /* 0x000000190000780c */ /* 0x000fe20000784270 */
[-C--:B------:R-:W-:Y:S01]  /*a2b0*/  FMUL R79, R79, R154.reuse ;  /* 0x0000009a4f4f7220 */ /* 0x080fe20000400000 */
[----:B------:R-:W-:Y:S01]  /*a2c0*/  F2FP.F16.F32.PACK_AB R67, RZ, R67 ;  /* 0x00000043ff43723e */ /* 0x000fe200000000ff */
[-C--:B------:R-:W-:Y:S01]  /*a2d0*/  FMUL R80, R80, R154.reuse ;  /* 0x0000009a50507220 */ /* 0x080fe20000400000 */
[----:B------:R-:W-:Y:S01]  /*a2e0*/  F2FP.F16.F32.PACK_AB R69, RZ, R69 ;  /* 0x00000045ff45723e */ /* 0x000fe200000000ff */
[----:B------:R-:W-:Y:S01]  /*a2f0*/  FMUL R81, R81, R154 ;  /* 0x0000009a51517220 */ /* 0x000fe20000400000 */
[----:B------:R-:W-:Y:S01]  /*a300*/  F2FP.F16.F32.PACK_AB R68, RZ, R68 ;  /* 0x00000044ff44723e */ /* 0x000fe200000000ff */
[----:B------:R-:W-:Y:S01]  /*a310*/  FMUL R82, R82, R154 ;  /* 0x0000009a52527220 */ /* 0x000fe20000400000 */
[----:B------:R-:W-:Y:S01]  /*a320*/  F2FP.F16.F32.PACK_AB R70, RZ, R70 ;  /* 0x00000046ff46723e */ /* 0x000fe200000000ff */
[----:B------:R-:W-:Y:S01]  /*a330*/  FMUL R83, R83, R154 ;  /* 0x0000009a53537220 */ /* 0x000fe20000400000 */
[----:B------:R-:W-:Y:S01]  /*a340*/  F2FP.F16.F32.PACK_AB R71, RZ, R71 ;  /* 0x00000047ff47723e */ /* 0x000fe200000000ff */
[----:B0-----:R-:W-:Y:S01]  /*a350*/  @P2 IMAD.MOV.U32 R7, RZ, RZ, R15 ;  /* 0x000000ffff072224 */ /* 0x001fe200078e000f */
[----:B------:R-:W-:Y:S01]  /*a360*/  @P2 MOV R6, R14 ;  /* 0x0000000e00062202 */ /* 0x000fe20000000f00 */
[----:B------:R-:W-:Y:S01]  /*a370*/  FMUL R84, R84, R154 ;  /* 0x0000009a54547220 */ /* 0x000fe20000400000 */
[----:B------:R-:W-:Y:S01]  /*a380*/  F2FP.F16.F32.PACK_AB R72, RZ, R72 ;  /* 0x00000048ff48723e */ /* 0x000fe200000000ff */
[-C--:B------:R-:W-:Y:S01]  /*a390*/  FMUL R85, R85, R154.reuse ;  /* 0x0000009a55557220 */ /* 0x080fe20000400000 */
[----:B------:R-:W-:Y:S01]  /*a3a0*/  F2FP.F16.F32.PACK_AB R73, RZ, R73 ;  /* 0x00000049ff49723e */ /* 0x000fe200000000ff */
[----:B------:R0:W-:Y:S01]  /*a3b0*/  @P2 STG.E.U16 desc[UR36][R6.64+0x22], R35 ;  /* 0x0000222306002986 */ /* 0x0001e2000c101524 */
[----:B------:R-:W-:Y:S01]  /*a3c0*/  ISETP.GT.AND P2, PT, R0, 0x18, P3 ;  /* 0x000000180000780c */ /* 0x000fe20001f44270 */
[----:B------:R-:W-:Y:S01]  /*a3d0*/  FMUL R86, R86, R154 ;  /* 0x0000009a56567220 */ /* 0x000fe20000400000 */
[----:B------:R-:W-:Y:S01]  /*a3e0*/  F2FP.F16.F32.PACK_AB R74, RZ, R74 ;  /* 0x0000004aff4a723e */ /* 0x000fe200000000ff */
[----:B------:R-:W-:Y:S01]  /*a3f0*/  @P1 STG.E.U16 desc[UR36][R4.64+0x30], R36 ;  /* 0x0000302404001986 */ /* 0x000fe2000c101524 */
[C---:B------:R-:W-:Y:S01]  /*a400*/  ISETP.GT.AND P1, PT, R0.reuse, 0x19, P3 ;  /* 0x000000190000780c */ /* 0x040fe20001f24270 */
[----:B------:R-:W-:Y:S01]  /*a410*/  FMUL R87, R87, R154 ;  /* 0x0000009a57577220 */ /* 0x000fe20000400000 */
[----:B------:R-:W-:Y:S01]  /*a420*/  F2FP.F16.F32.PACK_AB R75, RZ, R75 ;  /* 0x0000004bff4b723e */ /* 0x000fe200000000ff */
[----:B------:R-:W-:Y:S01]  /*a430*/  @P4 STG.E.U16 desc[UR36][R4.64+0x32], R37 ;  /* 0x0000322504004986 */ /* 0x000fe2000c101524 */
[----:B------:R-:W-:-:S02]  /*a440*/  ISETP.GT.AND P4, PT, R0, 0x20, P0 ;  /* 0x000000200000780c */ /* 0x000fc40000784270 */
[----:B------:R-:W-:Y:S02]  /*a450*/  F2FP.F16.F32.PACK_AB R76, RZ, R76 ;  /* 0x0000004cff4c723e */ /* 0x000fe400000000ff */
[----:B------:R-:W-:Y:S01]  /*a460*/  F2FP.F16.F32.PACK_AB R77, RZ, R77 ;  /* 0x0000004dff4d723e */ /* 0x000fe200000000ff */
[----:B0-----:R-:W-:Y:S01]  /*a470*/  @P2 IMAD.MOV.U32 R6, RZ, RZ, R14 ;  /* 0x000000ffff062224 */ /* 0x001fe200078e000e */
[----:B------:R-:W-:Y:S01]  /*a480*/  F2FP.F16.F32.PACK_AB R78, RZ, R78 ;  /* 0x0000004eff4e723e */ /* 0x000fe200000000ff */
[----:B------:R-:W-:Y:S01]  /*a490*/  @P2 IMAD.MOV.U32 R7, RZ, RZ, R15 ;  /* 0x000000ffff072224 */ /* 0x000fe200078e000f */
[----:B------:R-:W-:Y:S02]  /*a4a0*/  F2FP.F16.F32.PACK_AB R79, RZ, R79 ;  /* 0x0000004fff4f723e */ /* 0x000fe400000000ff */
[----:B------:R-:W-:Y:S02]  /*a4b0*/  F2FP.F16.F32.PACK_AB R80, RZ, R80 ;  /* 0x00000050ff50723e */ /* 0x000fe400000000ff */
[----:B------:R0:W-:Y:S01]  /*a4c0*/  @P2 STG.E.U16 desc[UR36][R6.64+0x30], R38 ;  /* 0x0000302606002986 */ /* 0x0001e2000c101524 */
[----:B------:R-:W-:-:S02]  /*a4d0*/  ISETP.GT.AND P2, PT, R0, 0x21, P0 ;  /* 0x000000210000780c */ /* 0x000fc40000744270 */
[----:B------:R-:W-:Y:S02]  /*a4e0*/  F2FP.F16.F32.PACK_AB R81, RZ, R81 ;  /* 0x00000051ff51723e */ /* 0x000fe400000000ff */
[----:B------:R-:W-:Y:S02]  /*a4f0*/  F2FP.F16.F32.PACK_AB R82, RZ, R82 ;  /* 0x00000052ff52723e */ /* 0x000fe400000000ff */
[----:B------:R-:W-:Y:S02]  /*a500*/  F2FP.F16.F32.PACK_AB R83, RZ, R83 ;  /* 0x00000053ff53723e */ /* 0x000fe400000000ff */
[----:B------:R-:W-:Y:S02]  /*a510*/  F2FP.F16.F32.PACK_AB R84, RZ, R84 ;  /* 0x00000054ff54723e */ /* 0x000fe400000000ff */
[----:B------:R-:W-:Y:S01]  /*a520*/  F2FP.F16.F32.PACK_AB R85, RZ, R85 ;  /* 0x00000055ff55723e */ /* 0x000fe200000000ff */
[----:B0-----:R-:W-:Y:S01]  /*a530*/  @P1 IMAD.MOV.U32 R6, RZ, RZ, R14 ;  /* 0x000000ffff061224 */ /* 0x001fe200078e000e */
[----:B------:R-:W-:Y:S01]  /*a540*/  F2FP.F16.F32.PACK_AB R86, RZ, R86 ;  /* 0x00000056ff56723e */ /* 0x000fe200000000ff */
[----:B------:R-:W-:Y:S01]  /*a550*/  @P1 IMAD.MOV.U32 R7, RZ, RZ, R15 ;  /* 0x000000ffff071224 */ /* 0x000fe200078e000f */
[----:B------:R-:W-:-:S04]  /*a560*/  F2FP.F16.F32.PACK_AB R87, RZ, R87 ;  /* 0x00000057ff57723e */ /* 0x000fc800000000ff */
[----:B------:R0:W-:Y:S01]  /*a570*/  @P1 STG.E.U16 desc[UR36][R6.64+0x32], R39 ;  /* 0x0000322706001986 */ /* 0x0001e2000c101524 */
[----:B------:R-:W-:-:S03]  /*a580*/  ISETP.GT.AND P1, PT, R0, 0x20, P3 ;  /* 0x000000200000780c */ /* 0x000fc60001f24270 */
[----:B------:R-:W-:Y:S01]  /*a590*/  @P2 STG.E.U16 desc[UR36][R4.64+0x42], R41 ;  /* 0x0000422904002986 */ /* 0x000fe2000c101524 */
[----:B------:R-:W-:-:S03]  /*a5a0*/  ISETP.GT.AND P2, PT, R0, 0x21, P3 ;  /* 0x000000210000780c */ /* 0x000fc60001f44270 */
[----:B------:R-:W-:Y:S01]  /*a5b0*/  @P4 STG.E.U16 desc[UR36][R4.64+0x40], R40 ;  /* 0x0000402804004986 */ /* 0x000fe2000c101524 */
[----:B------:R-:W-:-:S05]  /*a5c0*/  ISETP.GT.AND P4, PT, R0, 0x28, P0 ;  /* 0x000000280000780c */ /* 0x000fca0000784270 */
[----:B0-----:R-:W-:Y:S02]  /*a5d0*/  @P1 IMAD.MOV.U32 R6, RZ, RZ, R14 ;  /* 0x000000ffff061224 */ /* 0x001fe400078e000e */
[----:B------:R-:W-:-:S05]  /*a5e0*/  @P1 IMAD.MOV.U32 R7, RZ, RZ, R15 ;  /* 0x000000ffff071224 */ /* 0x000fca00078e000f */
[----:B------:R0:W-:Y:S01]  /*a5f0*/  @P1 STG.E.U16 desc[UR36][R6.64+0x40], R42 ;  /* 0x0000402a06001986 */ /* 0x0001e2000c101524 */
[----:B------:R-:W-:Y:S02]  /*a600*/  ISETP.GT.AND P1, PT, R0, 0x29, P0 ;  /* 0x000000290000780c */ /* 0x000fe40000724270 */
[----:B0-----:R-:W-:Y:S01]  /*a610*/  @P2 MOV R6, R14 ;  /* 0x0000000e00062202 */ /* 0x001fe20000000f00 */
[----:B------:R-:W-:-:S05]  /*a620*/  @P2 IMAD.MOV.U32 R7, RZ, RZ, R15 ;  /* 0x000000ffff072224 */ /* 0x000fca00078e000f */
        /* <DEDUP_REMOVED lines=9> */
[----:B------:R-:W-:Y:S01]  /*a6c0*/  ISETP.GT.AND P2, PT, R0, 0x30, P3 ;  /* 0x000000300000780c */ /* 0x000fe20001f44270 */
[----:B0-----:R-:W-:Y:S02]  /*a6d0*/  @P4 IMAD.MOV.U32 R6, RZ, RZ, R14 ;  /* 0x000000ffff064224 */ /* 0x001fe400078e000e */
[----:B------:R-:W-:-:S05]  /*a6e0*/  @P4 IMAD.MOV.U32 R7, RZ, RZ, R15 ;  /* 0x000000ffff074224 */ /* 0x000fca00078e000f */
[----:B------:R0:W-:Y:S01]  /*a6f0*/  @P4 STG.E.U16 desc[UR36][R6.64+0x52], R47 ;  /* 0x0000522f06004986 */ /* 0x0001e2000c101524 */
[----:B------:R-:W-:-:S03]  /*a700*/  ISETP.GT.AND P4, PT, R0, 0x31, P0 ;  /* 0x000000310000780c */ /* 0x000fc60000784270 */
[----:B------:R-:W-:Y:S01]  /*a710*/  @P1 STG.E.U16 desc[UR36][R4.64+0x60], R48 ;  /* 0x0000603004001986 */ /* 0x000fe2000c101524 */
[----:B------:R-:W-:Y:S01]  /*a720*/  ISETP.GT.AND P1, PT, R0, 0x31, P3 ;  /* 0x000000310000780c */ /* 0x000fe20001f24270 */
[----:B0-----:R-:W-:Y:S02]  /*a730*/  @P2 IMAD.MOV.U32 R6, RZ, RZ, R14 ;  /* 0x000000ffff062224 */ /* 0x001fe400078e000e */
[----:B------:R-:W-:-:S06]  /*a740*/  @P2 IMAD.MOV.U32 R7, RZ, RZ, R15 ;  /* 0x000000ffff072224 */ /* 0x000fcc00078e000f */
[----:B------:R-:W-:Y:S01]  /*a750*/  @P4 STG.E.U16 desc[UR36][R4.64+0x62], R49 ;  /* 0x0000623104004986 */ /* 0x000fe2000c101524 */
[----:B------:R-:W-:-:S03]  /*a760*/  ISETP.GT.AND P4, PT, R0, 0x39, P0 ;  /* 0x000000390000780c */ /* 0x000fc60000784270 */
[----:B------:R0:W-:Y:S01]  /*a770*/  @P2 STG.E.U16 desc[UR36][R6.64+0x60], R50 ;  /* 0x0000603206002986 */ /* 0x0001e2000c101524 */
[----:B------:R-:W-:Y:S02]  /*a780*/  ISETP.GT.AND P2, PT, R0, 0x38, P0 ;  /* 0x000000380000780c */ /* 0x000fe40000744270 */
[----:B0-----:R-:W-:Y:S01]  /*a790*/  @P1 MOV R6, R14 ;  /* 0x0000000e00061202 */ /* 0x001fe20000000f00 */
[----:B------:R-:W-:-:S05]  /*a7a0*/  @P1 IMAD.MOV.U32 R7, RZ, RZ, R15 ;  /* 0x000000ffff071224 */ /* 0x000fca00078e000f */
[----:B------:R0:W-:Y:S01]  /*a7b0*/  @P1 STG.E.U16 desc[UR36][R6.64+0x62], R51 ;  /* 0x0000623306001986 */ /* 0x0001e2000c101524 */
[----:B------:R-:W-:-:S04]  /*a7c0*/  ISETP.GT.AND P1, PT, R0, 0x38, P3 ;  /* 0x000000380000780c */ /* 0x000fc80001f24270 */
[----:B------:R-:W-:Y:S01]  /*a7d0*/  @P2 STG.E.U16 desc[UR36][R4.64+0x70], R52 ;  /* 0x0000703404002986 */ /* 0x000fe2000c101524 */
[----:B------:R-:W-:-:S03]  /*a7e0*/  ISETP.GT.AND P2, PT, R0, 0x39, P3 ;  /* 0x000000390000780c */ /* 0x000fc60001f44270 */
[----:B------:R-:W-:Y:S01]  /*a7f0*/  @P4 STG.E.U16 desc[UR36][R4.64+0x72], R53 ;  /* 0x0000723504004986 */ /* 0x000fe2000c101524 */
[----:B------:R-:W-:-:S04]  /*a800*/  ISETP.GT.AND P4, PT, R0, 0x40, P0 ;  /* 0x000000400000780c */ /* 0x000fc80000784270 */
        /* <DEDUP_REMOVED lines=75> */
[----:B------:R-:W-:Y:S01]  /*acc0*/  ISETP.GT.AND P1, PT, R0, 0x70, P0 ;  /* 0x000000700000780c */ /* 0x000fe20000724270 */
[----:B0-----:R-:W-:Y:S02]  /*acd0*/  @P2 IMAD.MOV.U32 R6, RZ, RZ, R14 ;  /* 0x000000ffff062224 */ /* 0x001fe400078e000e */
[----:B------:R-:W-:-:S05]  /*ace0*/  @P2 IMAD.MOV.U32 R7, RZ, RZ, R15 ;  /* 0x000000ffff072224 */ /* 0x000fca00078e000f */
[----:B------:R0:W-:Y:S01]  /*acf0*/  @P2 STG.E.U16 desc[UR36][R6.64+0xd2], R79 ;  /* 0x0000d24f06002986 */ /* 0x0001e2000c101524 */
[----:B------:R-:W-:-:S04]  /*ad00*/  ISETP.GT.AND P2, PT, R0, 0x71, P0 ;  /* 0x000000710000780c */ /* 0x000fc80000744270 */
[----:B------:R-:W-:Y:S01]  /*ad10*/  @P1 STG.E.U16 desc[UR36][R4.64+0xe0], R80 ;  /* 0x0000e05004001986 */ /* 0x000fe2000c101524 */
[----:B------:R-:W-:Y:S01]  /*ad20*/  ISETP.GT.AND P1, PT, R0, 0x71, P3 ;  /* 0x000000710000780c */ /* 0x000fe20001f24270 */
[----:B0-----:R-:W-:Y:S02]  /*ad30*/  @P4 IMAD.MOV.U32 R6, RZ, RZ, R14 ;  /* 0x000000ffff064224 */ /* 0x001fe400078e000e */
[----:B------:R-:W-:-:S05]  /*ad40*/  @P4 IMAD.MOV.U32 R7, RZ, RZ, R15 ;  /* 0x000000ffff074224 */ /* 0x000fca00078e000f */
[----:B------:R-:W-:Y:S01]  /*ad50*/  @P2 STG.E.U16 desc[UR36][R4.64+0xe2], R81 ;  /* 0x0000e25104002986 */ /* 0x000fe2000c101524 */
[C---:B------:R-:W-:Y:S02]  /*ad60*/  ISETP.GT.AND P2, PT, R0.reuse, 0x78, P0 ;  /* 0x000000780000780c */ /* 0x040fe40000744270 */
[C---:B------:R-:W-:Y:S01]  /*ad70*/  ISETP.GT.AND P0, PT, R0.reuse, 0x79, P0 ;  /* 0x000000790000780c */ /* 0x040fe20000704270 */
[----:B------:R0:W-:Y:S01]  /*ad80*/  @P4 STG.E.U16 desc[UR36][R6.64+0xe0], R82 ;  /* 0x0000e05206004986 */ /* 0x0001e2000c101524 */
[C---:B------:R-:W-:Y:S02]  /*ad90*/  ISETP.GT.AND P4, PT, R0.reuse, 0x78, P3 ;  /* 0x000000780000780c */ /* 0x040fe40001f84270 */
[----:B------:R-:W-:Y:S02]  /*ada0*/  ISETP.GT.AND P3, PT, R0, 0x79, P3 ;  /* 0x000000790000780c */ /* 0x000fe40001f64270 */
[----:B0-----:R-:W-:Y:S01]  /*adb0*/  @P1 MOV R6, R14 ;  /* 0x0000000e00061202 */ /* 0x001fe20000000f00 */
[----:B------:R-:W-:-:S05]  /*adc0*/  @P1 IMAD.MOV.U32 R7, RZ, RZ, R15 ;  /* 0x000000ffff071224 */ /* 0x000fca00078e000f */
[----:B------:R-:W-:Y:S04]  /*add0*/  @P1 STG.E.U16 desc[UR36][R6.64+0xe2], R83 ;  /* 0x0000e25306001986 */ /* 0x000fe8000c101524 */
[----:B------:R-:W-:Y:S04]  /*ade0*/  @P2 STG.E.U16 desc[UR36][R4.64+0xf0], R84 ;  /* 0x0000f05404002986 */ /* 0x000fe8000c101524 */
[----:B------:R0:W-:Y:S02]  /*adf0*/  @P0 STG.E.U16 desc[UR36][R4.64+0xf2], R85 ;  /* 0x0000f25504000986 */ /* 0x0001e4000c101524 */
[----:B0-----:R-:W-:-:S02]  /*ae00*/  @P4 IMAD.MOV.U32 R4, RZ, RZ, R14 ;  /* 0x000000ffff044224 */ /* 0x001fc400078e000e */
[----:B------:R-:W-:-:S05]  /*ae10*/  @P4 IMAD.MOV.U32 R5, RZ, RZ, R15 ;  /* 0x000000ffff054224 */ /* 0x000fca00078e000f */
[----:B------:R0:W-:Y:S04]  /*ae20*/  @P4 STG.E.U16 desc[UR36][R4.64+0xf0], R86 ;  /* 0x0000f05604004986 */ /* 0x0001e8000c101524 */
[----:B------:R0:W-:Y:S02]  /*ae30*/  @P3 STG.E.U16 desc[UR36][R14.64+0xf2], R87 ;  /* 0x0000f2570e003986 */ /* 0x0001e4000c101524 */
.L_x_286:
[----:B------:R-:W-:Y:S05]  /*ae40*/  BSYNC B0 ;  /* 0x0000000000007941 */ /* 0x000fea0003800000 */
.L_x_34:
[----:B------:R-:W-:Y:S01]  /*ae50*/  ULDC UR4, c[0x0][0xc] ;  /* 0x0000030000047ab9 */ /* 0x000fe20000000800 */
[----:B------:R-:W-:Y:S01]  /*ae60*/  ULDC UR5, c[0x0][0x10] ;  /* 0x0000040000057ab9 */ /* 0x000fe20000000800 */
[----:B0-----:R-:W0:Y:S01]  /*ae70*/  LDC R5, c[0x0][0x14] ;  /* 0x00000500ff057b82 */ /* 0x001e220000000800 */
[----:B------:R-:W-:Y:S01]  /*ae80*/  UIMAD.WIDE.U32 UR4, UR4, UR5, URZ ;  /* 0x00000005040472a5 */ /* 0x000fe2000f8e003f */
[----:B------:R-:W-:Y:S01]  /*ae90*/  PRMT R0, RZ, 0x7610, R0 ;  /* 0x00007610ff007816 */ /* 0x000fe20000000000 */
[----:B------:R-:W-:Y:S02]  /*aea0*/  IMAD.MOV.U32 R153, RZ, RZ, -0x1 ;  /* 0xffffffffff997424 */ /* 0x000fe400078e00ff */
[----:B------:R-:W-:Y:S02]  /*aeb0*/  IMAD.MOV.U32 R23, RZ, RZ, -0x1 ;  /* 0xffffffffff177424 */ /* 0x000fe400078e00ff */
[----:B0-----:R-:W-:-:S04]  /*aec0*/  IMAD.WIDE.U32 R16, R5, UR4, R16 ;  /* 0x0000000405107c25 */ /* 0x001fc8000f8e0010 */
[----:B------:R-:W-:Y:S01]  /*aed0*/  IMAD R5, R5, UR5, RZ ;  /* 0x0000000505057c24 */ /* 0x000fe2000f8e02ff */
[----:B------:R-:W-:Y:S02]  /*aee0*/  ULDC.64 UR4, c[0x0][0x650] ;  /* 0x0001940000047ab9 */ /* 0x000fe40000000a00 */
[----:B------:R-:W-:Y:S01]  /*aef0*/  ISETP.GE.U32.AND P0, PT, R16, UR4, PT ;  /* 0x0000000410007c0c */ /* 0x000fe2000bf06070 */
[----:B------:R-:W-:-:S05]  /*af00*/  IMAD.IADD R17, R17, 0x1, R5 ;  /* 0x0000000111117824 */ /* 0x000fca00078e0205 */
[----:B------:R-:W-:-:S13]  /*af10*/  ISETP.GE.U32.AND.EX P0, PT, R17, UR5, PT, P0 ;  /* 0x0000000511007c0c */ /* 0x000fda000bf06100 */
[----:B------:R-:W-:Y:S05]  /*af20*/  @P0 BRA `(.L_x_287) ;  /* 0x0000000400640947 */ /* 0x000fea0003800000 */
[----:B------:R-:W0:Y:S01]  /*af30*/  S2R R12, SR_CTAID.X ;  /* 0x00000000000c7919 */ /* 0x000e220000002500 */
[----:B------:R-:W3:Y:S01]  /*af40*/  LDC.64 R10, c[0x0][0x628] ;  /* 0x00018a00ff0a7b82 */ /* 0x000ee20000000a00 */
[----:B------:R-:W-:Y:S01]  /*af50*/  ULDC UR4, c[0x0][0x150] ;  /* 0x0000540000047ab9 */ /* 0x000fe20000000800 */
[----:B-12---:R-:W-:Y:S01]  /*af60*/  IMAD.MOV.U32 R8, RZ, RZ, R16 ;  /* 0x000000ffff087224 */ /* 0x006fe200078e0010 */
[----:B------:R-:W1:Y:S01]  /*af70*/  S2R R24, SR_CTAID.Y ;  /* 0x0000000000187919 */ /* 0x000e620000002600 */
[----:B------:R-:W-:-:S04]  /*af80*/  MOV R9, R17 ;  /* 0x0000001100097202 */ /* 0x000fc80000000f00 */
[----:B------:R-:W2:Y:S08]  /*af90*/  LDC R21, c[0x0][0x144] ;  /* 0x00005100ff157b82 */ /* 0x000eb00000000800 */
[----:B------:R-:W1:Y:S08]  /*afa0*/  LDC R0, c[0x0][0x630] ;  /* 0x00018c00ff007b82 */ /* 0x000e700000000800 */
[----:B------:R-:W1:Y:S01]  /*afb0*/  LDC.64 R14, c[0x0][0x620] ;  /* 0x00018800ff0e7b82 */ /* 0x000e620000000a00 */
[----:B---3--:R-:W-:-:S04]  /*afc0*/  ISETP.NE.U32.AND P0, PT, R10, RZ, PT ;  /* 0x000000ff0a00720c */ /* 0x008fc80003f05070 */
[----:B------:R-:W-:Y:S02]  /*afd0*/  ISETP.NE.AND.EX P0, PT, R11, RZ, PT, P0 ;  /* 0x000000ff0b00720c */ /* 0x000fe40003f05300 */
[----:B0-----:R-:W-:-:S05]  /*afe0*/  I2FP.F32.U32 R3, R12 ;  /* 0x0000000c00037245 */ /* 0x001fca0000201000 */
[----:B------:R-:W-:-:S04]  /*aff0*/  FMUL R3, R3, UR4 ;  /* 0x0000000403037c20 */ /* 0x000fc80008400000 */
[----:B------:R0:W3:Y:S02]  /*b000*/  F2I.U32.TRUNC.NTZ R20, R3 ;  /* 0x0000000300147305 */ /* 0x0000e4000020f000 */
[----:B--2---:R-:W-:Y:S05]  /*b010*/  @!P0 BRA `(.L_x_288) ;  /* 0x0000000000288947 */ /* 0x004fea0003800000 */
[----:B0-----:R-:W0:Y:S02]  /*b020*/  LDC R3, c[0x0][0x634] ;  /* 0x00018d00ff037b82 */ /* 0x001e240000000800 */
[----:B0-----:R-:W-:-:S05]  /*b030*/  IADD3 R3, P0, R16, R3, RZ ;  /* 0x0000000310037210 */ /* 0x001fca0007f1e0ff */
[----:B------:R-:W-:-:S04]  /*b040*/  IMAD.X R13, RZ, RZ, R17, P0 ;  /* 0x000000ffff0d7224 */ /* 0x000fc800000e0611 */
[----:B------:R-:W-:-:S04]  /*b050*/  IMAD.WIDE.U32 R4, R13, R10, RZ ;  /* 0x0000000a0d047225 */ /* 0x000fc800078e00ff */
[----:B------:R-:W-:-:S04]  /*b060*/  IMAD.WIDE.U32 R6, P0, R3, R11, R4 ;  /* 0x0000000b03067225 */ /* 0x000fc80007800004 */
[----:B------:R-:W-:-:S04]  /*b070*/  IMAD.WIDE.U32 R4, R3, R10, RZ ;  /* 0x0000000a03047225 */ /* 0x000fc800078e00ff */
[----:B------:R-:W-:Y:S01]  /*b080*/  IMAD.X R9, RZ, RZ, RZ, P0 ;  /* 0x000000ffff097224 */ /* 0x000fe200000e06ff */
[----:B------:R-:W-:Y:S01]  /*b090*/  IADD3 RZ, P0, R5, R6, RZ ;  /* 0x0000000605ff7210 */ /* 0x000fe20007f1e0ff */
[----:B------:R-:W-:-:S04]  /*b0a0*/  IMAD.MOV.U32 R8, RZ, RZ, R7 ;  /* 0x000000ffff087224 */ /* 0x000fc800078e0007 */
[----:B------:R-:W-:-:S08]  /*b0b0*/  IMAD.WIDE.U32.X R8, R13, R11, R8, P0 ;  /* 0x0000000b0d087225 */ /* 0x000fd000000e0408 */
.L_x_288:
[----:B------:R-:W2:Y:S01]  /*b0c0*/  LDC.64 R30, c[0x0][0x640] ;  /* 0x00019000ff1e7b82 */ /* 0x000ea20000000a00 */
[-CC-:B-1----:R-:W-:Y:S01]  /*b0d0*/  SHF.R.U64 R23, R8, R0.reuse, R9.reuse ;  /* 0x0000000008177219 */ /* 0x182fe20000001209 */
[----:B---3--:R-:W-:Y:S01]  /*b0e0*/  IMAD.MOV R20, RZ, RZ, -R20 ;  /* 0x000000ffff147224 */ /* 0x008fe200078e0a14 */
[----:B------:R-:W-:Y:S01]  /*b0f0*/  SHF.R.U32.HI R0, RZ, R0, R9 ;  /* 0x00000000ff007219 */ /* 0x000fe20000011609 */
[----:B------:R-:W-:Y:S01]  /*b100*/  ULDC UR4, c[0x0][0x154] ;  /* 0x0000550000047ab9 */ /* 0x000fe20000000800 */
[----:B0-----:R-:W-:Y:S01]  /*b110*/  IADD3 R3, P0, RZ, -R23, RZ ;  /* 0x80000017ff037210 */ /* 0x001fe20007f1e0ff */
[----:B------:R-:W-:Y:S01]  /*b120*/  IMAD R26, R21, R20, R12 ;  /* 0x00000014151a7224 */ /* 0x000fe200078e020c */
[----:B------:R-:W-:Y:S01]  /*b130*/  MOV R7, 0x1 ;  /* 0x0000000100077802 */ /* 0x000fe20000000f00 */
[----:B------:R-:W0:Y:S02]  /*b140*/  LDC R6, c[0x0][0x618] ;  /* 0x00018600ff067b82 */ /* 0x000e240000000800 */
[----:B------:R-:W-:-:S04]  /*b150*/  IMAD.X R5, RZ, RZ, ~R0, P0 ;  /* 0x000000ffff057224 */ /* 0x000fc800000e0e00 */
[-C--:B------:R-:W-:Y:S02]  /*b160*/  IMAD R0, R5, R14.reuse, RZ ;  /* 0x0000000e05007224 */ /* 0x080fe400078e02ff */
[----:B------:R-:W1:Y:S01]  /*b170*/  LDC R8, c[0x0][0x608] ;  /* 0x00018200ff087b82 */ /* 0x000e620000000800 */
[----:B------:R-:W-:-:S04]  /*b180*/  IMAD.WIDE.U32 R4, R3, R14, R16 ;  /* 0x0000000e03047225 */ /* 0x000fc800078e0010 */
[----:B------:R-:W-:Y:S01]  /*b190*/  IMAD R3, R3, R15, R0 ;  /* 0x0000000f03037224 */ /* 0x000fe200078e0200 */
[----:B------:R-:W-:Y:S02]  /*b1a0*/  I2FP.F32.U32 R0, R24 ;  /* 0x0000001800007245 */ /* 0x000fe40000201000 */
[----:B------:R-:W3:Y:S01]  /*b1b0*/  LDC R28, c[0x0][0x658] ;  /* 0x00019600ff1c7b82 */ /* 0x000ee20000000800 */
[----:B------:R-:W-:Y:S01]  /*b1c0*/  IMAD.IADD R3, R5, 0x1, R3 ;  /* 0x0000000105037824 */ /* 0x000fe200078e0203 */
[----:B--2---:R-:W-:Y:S01]  /*b1d0*/  ISETP.NE.U32.AND P0, PT, R30, RZ, PT ;  /* 0x000000ff1e00720c */ /* 0x004fe20003f05070 */
[----:B------:R-:W-:Y:S01]  /*b1e0*/  FMUL R0, R0, UR4 ;  /* 0x0000000400007c20 */ /* 0x000fe20008400000 */
[----:B------:R-:W-:Y:S02]  /*b1f0*/  IMAD.MOV.U32 R5, RZ, RZ, -0x1 ;  /* 0xffffffffff057424 */ /* 0x000fe400078e00ff */
[----:B------:R-:W-:Y:S01]  /*b200*/  ISETP.NE.AND.EX P0, PT, R31, RZ, PT, P0 ;  /* 0x000000ff1f00720c */ /* 0x000fe20003f05300 */
[----:B------:R2:W2:Y:S01]  /*b210*/  F2I.U32.TRUNC.NTZ R14, R0 ;  /* 0x00000000000e7305 */ /* 0x0004a2000020f000 */
[----:B------:R-:W2:Y:S01]  /*b220*/  LDC R15, c[0x0][0x148] ;  /* 0x00005200ff0f7b82 */ /* 0x000ea20000000800 */
[----:B0-----:R-:W-:-:S02]  /*b230*/  SHF.R.U64 R12, R4, R6, R3 ;  /* 0x00000006040c7219 */ /* 0x001fc40000001203 */
[----:B------:R-:W-:-:S05]  /*b240*/  SHF.R.U32.HI R3, RZ, R6, R3 ;  /* 0x00000006ff037219 */ /* 0x000fca0000011603 */
[----:B------:R-:W0:Y:S01]  /*b250*/  LDC R20, c[0x0][0x600] ;  /* 0x00018000ff147b82 */ /* 0x000e220000000800 */
[-CC-:B-1----:R-:W-:Y:S02]  /*b260*/  SHF.R.U64 R10, R12, R8.reuse, R3.reuse ;  /* 0x000000080c0a7219 */ /* 0x182fe40000001203 */
[----:B------:R-:W-:-:S05]  /*b270*/  SHF.R.U32.HI R3, RZ, R8, R3 ;  /* 0x00000008ff037219 */ /* 0x000fca0000011603 */
[----:B------:R-:W1:Y:S01]  /*b280*/  LDC R25, c[0x0][0x648] ;  /* 0x00019200ff197b82 */ /* 0x000e620000000800 */
[-C--:B---3--:R-:W-:Y:S02]  /*b290*/  SHF.L.U32 R4, R5, R28.reuse, RZ ;  /* 0x0000001c05047219 */ /* 0x088fe400000006ff */
[-CC-:B------:R-:W-:Y:S02]  /*b2a0*/  SHF.R.U64 R13, R10, R28.reuse, R3.reuse ;  /* 0x0000001c0a0d7219 */ /* 0x180fe40000001203 */
[----:B------:R-:W-:Y:S02]  /*b2b0*/  SHF.R.U32.HI R5, RZ, R28, R3 ;  /* 0x0000001cff057219 */ /* 0x000fe40000011603 */
[----:B------:R-:W-:Y:S01]  /*b2c0*/  LOP3.LUT R21, RZ, R4, RZ, 0x33, !PT ;  /* 0x00000004ff157212 */ /* 0x000fe200078e33ff */
[----:B------:R-:W3:Y:S01]  /*b2d0*/  LDC R27, c[0x0][0x638] ;  /* 0x00018e00ff1b7b82 */ /* 0x000ee20000000800 */
[----:B------:R-:W-:Y:S01]  /*b2e0*/  SHF.L.U32 R28, R7, R28, RZ ;  /* 0x0000001c071c7219 */ /* 0x000fe200000006ff */
[----:B------:R-:W-:-:S06]  /*b2f0*/  IMAD.MOV.U32 R4, RZ, RZ, R13 ;  /* 0x000000ffff047224 */ /* 0x000fcc00078e000d */
[----:B------:R-:W0:Y:S01]  /*b300*/  LDC R29, c[0x0][0x610] ;  /* 0x00018400ff1d7b82 */ /* 0x000e220000000800 */
[----:B------:R-:W-:Y:S05]  /*b310*/  @!P0 BRA `(.L_x_289) ;  /* 0x0000000000288947 */ /* 0x000fea0003800000 */
[----:B--2---:R-:W2:Y:S02]  /*b320*/  LDC R0, c[0x0][0x64c] ;  /* 0x00019300ff007b82 */ /* 0x004ea40000000800 */
[----:B--2---:R-:W-:-:S05]  /*b330*/  IADD3 R3, P0, R13, R0, RZ ;  /* 0x000000000d037210 */ /* 0x004fca0007f1e0ff */
        /* <DEDUP_REMOVED lines=8> */
.L_x_289:
[----:B------:R-:W-:Y:S01]  /*b3c0*/  ISETP.NE.AND P0, PT, R2, 0x1, PT ;  /* 0x000000010200780c */ /* 0x000fe20003f05270 */
[----:B--2---:R-:W-:Y:S01]  /*b3d0*/  IMAD.MOV R14, RZ, RZ, -R14 ;  /* 0x000000ffff0e7224 */ /* 0x004fe200078e0a0e */
[----:B-1----:R-:W-:Y:S01]  /*b3e0*/  SHF.R.U64 R0, R4, R25, R5 ;  /* 0x0000001904007219 */ /* 0x002fe20000001205 */
[----:B0-----:R-:W-:Y:S01]  /*b3f0*/  VIADD R5, R20, 0xffffffff ;  /* 0xffffffff14057836 */ /* 0x001fe20000000000 */
[----:B------:R-:W-:Y:S01]  /*b400*/  LOP3.LUT R3, R10, R21, RZ, 0xc0, !PT ;  /* 0x000000150a037212 */ /* 0x000fe200078ec0ff */
[----:B------:R-:W-:Y:S01]  /*b410*/  IMAD.MOV.U32 R6, RZ, RZ, 0x1 ;  /* 0x00000001ff067424 */ /* 0x000fe200078e00ff */
[----:B------:R-:W-:Y:S02]  /*b420*/  IADD3 R4, -R0, RZ, RZ ;  /* 0x000000ff00047210 */ /* 0x000fe40007ffe1ff */
[----:B------:R-:W-:Y:S01]  /*b430*/  LOP3.LUT R5, R12, R5, RZ, 0xc0, !PT ;  /* 0x000000050c057212 */ /* 0x000fe200078ec0ff */
[----:B------:R-:W-:Y:S02]  /*b440*/  IMAD R3, R28, R0, R3 ;  /* 0x000000001c037224 */ /* 0x000fe400078e0203 */
[----:B---3--:R-:W-:-:S02]  /*b450*/  IMAD R0, R4, R27, R13 ;  /* 0x0000001b04007224 */ /* 0x008fc400078e020d */
[----:B------:R-:W-:Y:S02]  /*b460*/  @P0 IMAD R26, R15, R14, R24 ;  /* 0x0000000e0f1a0224 */ /* 0x000fe400078e0218 */
[----:B------:R-:W-:Y:S01]  /*b470*/  IMAD R4, R0, R20, R5 ;  /* 0x0000001400047224 */ /* 0x000fe200078e0205 */
[----:B------:R-:W-:Y:S01]  /*b480*/  PRMT R0, R6, 0x7610, R0 ;  /* 0x0000761006007816 */ /* 0x000fe20000000000 */
[----:B------:R-:W-:-:S05]  /*b490*/  IMAD R3, R3, R29, R26 ;  /* 0x0000001d03037224 */ /* 0x000fca00078e021a */
[----:B------:R-:W-:Y:S02]  /*b4a0*/  SEL R153, R4, R3, !P0 ;  /* 0x0000000304997207 */ /* 0x000fe40004000000 */
[----:B------:R-:W-:-:S07]  /*b4b0*/  SEL R3, R3, R4, !P0 ;  /* 0x0000000403037207 */ /* 0x000fce0004000000 */
.L_x_287:
[----:B------:R-:W-:Y:S01]  /*b4c0*/  LOP3.LUT P0, RZ, R0, 0xff, RZ, 0xc0, !PT ;  /* 0x000000ff00ff7812 */ /* 0x000fe2000780c0ff */
[----:B------:R-:W-:-:S12]  /*b4d0*/  IMAD.MOV.U32 R152, RZ, RZ, R3 ;  /* 0x000000ffff987224 */ /* 0x000fd800078e0003 */
[----:B------:R-:W-:Y:S05]  /*b4e0*/  @P0 BRA `(.L_x_290) ;  /* 0xffffff5c00200947 */ /* 0x000fea000383ffff */
[----:B------:R-:W-:Y:S05]  /*b4f0*/  EXIT ;  /* 0x000000000000794d */ /* 0x000fea0003800000 */
.L_x_7:
[----:B0-----:R-:W-:Y:S01]  /*b500*/  ULDC.64 UR4, c[0x0][0x650] ;  /* 0x0001940000047ab9 */ /* 0x001fe20000000a00 */
        /* <DEDUP_REMOVED lines=8> */
[----:B------:R-:W-:Y:S01]  /*b590*/  IMAD.MOV.U32 R12, RZ, RZ, R16 ;  /* 0x000000ffff0c7224 */ /* 0x000fe200078e0010 */
[----:B------:R-:W-:-:S06]  /*b5a0*/  MOV R13, R17 ;  /* 0x00000011000d7202 */ /* 0x000fcc0000000f00 */
        /* <DEDUP_REMOVED lines=15> */
.L_x_292:
[----:B------:R-:W0:Y:S01]  /*b6a0*/  LDC.64 R28, c[0x0][0x640] ;  /* 0x00019000ff1c7b82 */ /* 0x000e220000000a00 */
[-CC-:B------:R-:W-:Y:S02]  /*b6b0*/  SHF.R.U64 R22, R12, R6.reuse, R13.reuse ;  /* 0x000000060c167219 */ /* 0x180fe4000000120d */
[----:B------:R-:W-:Y:S02]  /*b6c0*/  SHF.R.U32.HI R6, RZ, R6, R13 ;  /* 0x00000006ff067219 */ /* 0x000fe4000001160d */
[----:B------:R-:W-:Y:S02]  /*b6d0*/  IADD3 R11, P0, RZ, -R22, RZ ;  /* 0x80000016ff0b7210 */ /* 0x000fe40007f1e0ff */
[----:B------:R-:W-:Y:S01]  /*b6e0*/  MOV R30, 0x1 ;  /* 0x00000001001e7802 */ /* 0x000fe20000000f00 */
[----:B------:R-:W1:Y:S02]  /*b6f0*/  LDC R10, c[0x0][0x618] ;  /* 0x00018600ff0a7b82 */ /* 0x000e640000000800 */
[----:B------:R-:W-:-:S04]  /*b700*/  IMAD.X R9, RZ, RZ, ~R6, P0 ;  /* 0x000000ffff097224 */ /* 0x000fc800000e0e06 */
[-C--:B------:R-:W-:Y:S02]  /*b710*/  IMAD R6, R9, R24.reuse, RZ ;  /* 0x0000001809067224 */ /* 0x080fe400078e02ff */
[----:B------:R-:W2:Y:S01]  /*b720*/  LDC R12, c[0x0][0x608] ;  /* 0x00018200ff0c7b82 */ /* 0x000ea20000000800 */
[----:B------:R-:W-:-:S04]  /*b730*/  IMAD.WIDE.U32 R8, R11, R24, R16 ;  /* 0x000000180b087225 */ /* 0x000fc800078e0010 */
[----:B------:R-:W-:-:S03]  /*b740*/  IMAD R11, R11, R25, R6 ;  /* 0x000000190b0b7224 */ /* 0x000fc600078e0206 */
[----:B------:R-:W3:Y:S01]  /*b750*/  LDC R27, c[0x0][0x658] ;  /* 0x00019600ff1b7b82 */ /* 0x000ee20000000800 */
[----:B------:R-:W-:Y:S01]  /*b760*/  IMAD.IADD R9, R9, 0x1, R11 ;  /* 0x0000000109097824 */ /* 0x000fe200078e020b */
[----:B0-----:R-:W-:-:S04]  /*b770*/  ISETP.NE.U32.AND P0, PT, R28, RZ, PT ;  /* 0x000000ff1c00720c */ /* 0x001fc80003f05070 */
[----:B------:R-:W-:Y:S02]  /*b780*/  ISETP.NE.AND.EX P0, PT, R29, RZ, PT, P0 ;  /* 0x000000ff1d00720c */ /* 0x000fe40003f05300 */
[----:B------:R-:W0:Y:S01]  /*b790*/  LDC R20, c[0x0][0x600] ;  /* 0x00018000ff147b82 */ /* 0x000e220000000800 */
[-CC-:B-1----:R-:W-:Y:S01]  /*b7a0*/  SHF.R.U64 R14, R8, R10.reuse, R9.reuse ;  /* 0x0000000a080e7219 */ /* 0x182fe20000001209 */
[----:B------:R-:W-:Y:S01]  /*b7b0*/  IMAD.MOV.U32 R8, RZ, RZ, -0x1 ;  /* 0xffffffffff087424 */ /* 0x000fe200078e00ff */
[----:B------:R-:W-:-:S05]  /*b7c0*/  SHF.R.U32.HI R9, RZ, R10, R9 ;  /* 0x0000000aff097219 */ /* 0x000fca0000011609 */
[----:B------:R-:W1:Y:S01]  /*b7d0*/  LDC R24, c[0x0][0x648] ;  /* 0x00019200ff187b82 */ /* 0x000e620000000800 */
[-CC-:B--2---:R-:W-:Y:S02]  /*b7e0*/  SHF.R.U64 R23, R14, R12.reuse, R9.reuse ;  /* 0x0000000c0e177219 */ /* 0x184fe40000001209 */
[----:B------:R-:W-:-:S05]  /*b7f0*/  SHF.R.U32.HI R6, RZ, R12, R9 ;  /* 0x0000000cff067219 */ /* 0x000fca0000011609 */
[----:B------:R-:W2:Y:S01]  /*b800*/  LDC R26, c[0x0][0x638] ;  /* 0x00018e00ff1a7b82 */ /* 0x000ea20000000800 */
[-C--:B---3--:R-:W-:Y:S02]  /*b810*/  SHF.L.U32 R8, R8, R27.reuse, RZ ;  /* 0x0000001b08087219 */ /* 0x088fe400000006ff */
[-CC-:B------:R-:W-:Y:S02]  /*b820*/  SHF.R.U64 R25, R23, R27.reuse, R6.reuse ;  /* 0x0000001b17197219 */ /* 0x180fe40000001206 */
[----:B------:R-:W-:Y:S02]  /*b830*/  LOP3.LUT R32, RZ, R8, RZ, 0x33, !PT ;  /* 0x00000008ff207212 */ /* 0x000fe400078e33ff */
[----:B------:R-:W-:Y:S01]  /*b840*/  SHF.R.U32.HI R9, RZ, R27, R6 ;  /* 0x0000001bff097219 */ /* 0x000fe20000011606 */
[----:B------:R-:W3:Y:S01]  /*b850*/  LDC R31, c[0x0][0x610] ;  /* 0x00018400ff1f7b82 */ /* 0x000ee20000000800 */
[----:B------:R-:W-:Y:S01]  /*b860*/  IMAD.MOV.U32 R8, RZ, RZ, R25 ;  /* 0x000000ffff087224 */ /* 0x000fe200078e0019 */
[----:B------:R-:W-:Y:S06]  /*b870*/  @!P0 BRA `(.L_x_293) ;  /* 0x0000000000288947 */ /* 0x000fec0003800000 */
[----:B------:R-:W4:Y:S02]  /*b880*/  LDC R6, c[0x0][0x64c] ;  /* 0x00019300ff067b82 */ /* 0x000f240000000800 */
[----:B----4-:R-:W-:-:S05]  /*b890*/  IADD3 R13, P0, R25, R6, RZ ;  /* 0x00000006190d7210 */ /* 0x010fca0007f1e0ff */
        /* <DEDUP_REMOVED lines=8> */
.L_x_293:
[----:B------:R-:W-:Y:S02]  /*b920*/  ISETP.NE.AND P0, PT, R2, 0x1, PT ;  /* 0x000000010200780c */ /* 0x000fe40003f05270 */
[----:B-1----:R-:W-:Y:S01]  /*b930*/  SHF.R.U64 R6, R8, R24, R9 ;  /* 0x0000001808067219 */ /* 0x002fe20000001209 */
[----:B0-----:R-:W-:Y:S01]  /*b940*/  VIADD R9, R20, 0xffffffff ;  /* 0xffffffff14097836 */ /* 0x001fe20000000000 */
[----:B------:R-:W-:Y:S02]  /*b950*/  SHF.L.U32 R30, R30, R27, RZ ;  /* 0x0000001b1e1e7219 */ /* 0x000fe400000006ff */
[----:B------:R-:W-:Y:S01]  /*b960*/  LOP3.LUT R5, R23, R32, RZ, 0xc0, !PT ;  /* 0x0000002017057212 */ /* 0x000fe200078ec0ff */
[----:B------:R-:W-:-:S04]  /*b970*/  IMAD.MOV R8, RZ, RZ, -R6 ;  /* 0x000000ffff087224 */ /* 0x000fc800078e0a06 */
[----:B------:R-:W-:Y:S01]  /*b980*/  IMAD R6, R30, R6, R5 ;  /* 0x000000061e067224 */ /* 0x000fe200078e0205 */
[----:B------:R-:W-:Y:S01]  /*b990*/  LOP3.LUT R5, R14, R9, RZ, 0xc0, !PT ;  /* 0x000000090e057212 */ /* 0x000fe200078ec0ff */
[----:B------:R-:W-:Y:S02]  /*b9a0*/  @P0 IMAD R3, R7, R21, R4 ;  /* 0x0000001507030224 */ /* 0x000fe400078e0204 */
[----:B--2---:R-:W-:Y:S01]  /*b9b0*/  IMAD R4, R8, R26, R25 ;  /* 0x0000001a08047224 */ /* 0x004fe200078e0219 */
[----:B------:R-:W-:Y:S01]  /*b9c0*/  MOV R8, 0x1 ;  /* 0x0000000100087802 */ /* 0x000fe20000000f00 */
[----:B---3--:R-:W-:Y:S02]  /*b9d0*/  IMAD R3, R6, R31, R3 ;  /* 0x0000001f06037224 */ /* 0x008fe400078e0203 */
[----:B------:R-:W-:Y:S02]  /*b9e0*/  IMAD R4, R4, R20, R5 ;  /* 0x0000001404047224 */ /* 0x000fe400078e0205 */
[----:B------:R-:W-:-:S03]  /*b9f0*/  IMAD.MOV.U32 R6, RZ, RZ, R22 ;  /* 0x000000ffff067224 */ /* 0x000fc600078e0016 */
[----:B------:R-:W-:Y:S02]  /*ba00*/  SEL R13, R4, R3, !P0 ;  /* 0x00000003040d7207 */ /* 0x000fe40004000000 */
[----:B------:R-:W-:-:S07]  /*ba10*/  SEL R20, R3, R4, !P0 ;  /* 0x0000000403147207 */ /* 0x000fce0004000000 */
.L_x_291:
[----:B------:R-:W-:-:S08]  /*ba20*/  NOP ;  /* 0x0000000000007918 */ /* 0x000fd00000000000 */
[----:B------:R-:W0:-:S00]  /*ba30*/  USETMAXREG.DEALLOC.CTAPOOL 0x28 ;  /* 0x00000028000079c8 */ /* 0x000e0000080e0500 */
[----:B0-----:R-:W-:-:S13]  /*ba40*/  ISETP.NE.AND P0, PT, R0, RZ, PT ;  /* 0x000000ff0000720c */ /* 0x001fda0003f05270 */
[----:B------:R-:W-:Y:S05]  /*ba50*/  @P0 EXIT ;  /* 0x000000000000094d */ /* 0x000fea0003800000 */
[----:B------:R-:W-:Y:S01]  /*ba60*/  LOP3.LUT P0, RZ, R8, 0xff, RZ, 0xc0, !PT ;  /* 0x000000ff08ff7812 */ /* 0x000fe2000780c0ff */
[----:B------:R-:W-:Y:S02]  /*ba70*/  IMAD.MOV.U32 R0, RZ, RZ, 0x1 ;  /* 0x00000001ff007424 */ /* 0x000fe400078e00ff */
[----:B------:R-:W-:-:S10]  /*ba80*/  IMAD.MOV.U32 R3, RZ, RZ, RZ ;  /* 0x000000ffff037224 */ /* 0x000fd400078e00ff */
[----:B------:R-:W-:Y:S05]  /*ba90*/  @!P0 BRA `(.L_x_294) ;  /* 0x0000000c00708947 */ /* 0x000fea0003800000 */
[----:B------:R-:W0:Y:S01]  /*baa0*/  LDC R0, c[0x0][0x28c] ;  /* 0x0000a300ff007b82 */ /* 0x000e220000000800 */
[----:B------:R-:W-:Y:S01]  /*bab0*/  ULDC UR5, c[0x0][0x658] ;  /* 0x0001960000057ab9 */ /* 0x000fe20000000800 */
[----:B------:R-:W-:Y:S01]  /*bac0*/  UMOV UR7, 0xffffffff ;  /* 0xffffffff00077882 */ /* 0x000fe20000000000 */
[----:B------:R-:W-:Y:S01]  /*bad0*/  ULDC UR6, c[0x0][0xc] ;  /* 0x0000030000067ab9 */ /* 0x000fe20000000800 */
[----:B------:R-:W-:Y:S01]  /*bae0*/  USHF.L.U32 UR9, UR7, UR5, URZ ;  /* 0x0000000507097299 */ /* 0x000fe2000800063f */
[----:B------:R-:W-:Y:S01]  /*baf0*/  BSSY B0, `(.L_x_294) ;  /* 0x00000d6000007945 */ /* 0x000fe20003800000 */
[----:B------:R-:W-:Y:S01]  /*bb00*/  UMOV UR8, 0x1 ;  /* 0x0000000100087882 */ /* 0x000fe20000000000 */
[----:B------:R-:W-:Y:S01]  /*bb10*/  ULDC UR7, c[0x0][0x10] ;  /* 0x0000040000077ab9 */ /* 0x000fe20000000800 */
[----:B------:R-:W1:Y:S01]  /*bb20*/  S2UR UR10, SR_CgaCtaId ;  /* 0x00000000000a79c3 */ /* 0x000e620000008800 */
[----:B------:R-:W-:Y:S01]  /*bb30*/  UIMAD.WIDE.U32 UR6, UR6, UR7, URZ ;  /* 0x00000007060672a5 */ /* 0x000fe2000f8e003f */
[----:B------:R-:W-:Y:S01]  /*bb40*/  IMAD.MOV.U32 R9, RZ, RZ, 0x1 ;  /* 0x00000001ff097424 */ /* 0x000fe200078e00ff */
[----:B------:R-:W-:Y:S01]  /*bb50*/  USHF.L.U32 UR5, UR8, UR5, URZ ;  /* 0x0000000508057299 */ /* 0x000fe2000800063f */
[----:B------:R-:W-:Y:S01]  /*bb60*/  LOP3.LUT R8, R19, 0x2, RZ, 0xfc, !PT ;  /* 0x0000000213087812 */ /* 0x000fe200078efcff */
[----:B------:R-:W-:Y:S01]  /*bb70*/  ULDC UR4, c[0x0][0x600] ;  /* 0x0001800000047ab9 */ /* 0x000fe20000000800 */
[----:B------:R-:W-:Y:S01]  /*bb80*/  ULDC UR8, c[0x0][0x14] ;  /* 0x0000050000087ab9 */ /* 0x000fe20000000800 */
[----:B------:R-:W-:-:S02]  /*bb90*/  UIADD3 UR4, UR4, -0x1, URZ ;  /* 0xffffffff04047890 */ /* 0x000fc4000fffe03f */
[----:B------:R-:W-:Y:S02]  /*bba0*/  UIMAD.WIDE.U32 UR30, UR6, UR8, URZ ;  /* 0x00000008061e72a5 */ /* 0x000fe4000f8e003f */
[----:B------:R-:W-:Y:S02]  /*bbb0*/  UIMAD UR7, UR7, UR8, URZ ;  /* 0x00000008070772a4 */ /* 0x000fe4000f8e023f */
[----:B------:R-:W-:Y:S02]  /*bbc0*/  ULOP3.LUT UR6, URZ, UR9, URZ, 0x33, !UPT ;  /* 0x000000093f067292 */ /* 0x000fe4000f8e333f */
[----:B------:R-:W-:Y:S01]  /*bbd0*/  UIADD3 UR7, UR31, UR7, URZ ;  /* 0x000000071f077290 */ /* 0x000fe2000fffe03f */
[----:B0-----:R-:W-:Y:S01]  /*bbe0*/  VIADD R0, R0, 0x7f ;  /* 0x0000007f00007836 */ /* 0x001fe20000000000 */
[----:B------:R-:W-:-:S04]  /*bbf0*/  ULDC.64 UR38, c[0x0][0x198] ;  /* 0x0000660000267ab9 */ /* 0x000fc80000000a00 */
[----:B------:R-:W-:Y:S01]  /*bc00*/  SHF.R.S32.HI R3, RZ, 0x1f, R0 ;  /* 0x0000001fff037819 */ /* 0x000fe20000011400 */
[----:B-1----:R-:W-:-:S03]  /*bc10*/  IMAD.U32 R11, RZ, RZ, UR10 ;  /* 0x0000000aff0b7e24 */ /* 0x002fc6000f8e00ff */
[----:B------:R-:W-:Y:S01]  /*bc20*/  LEA.HI R3, R3, R0, RZ, 0x7 ;  /* 0x0000000003037211 */ /* 0x000fe200078f38ff */
[----:B------:R-:W-:-:S03]  /*bc30*/  IMAD.MOV.U32 R0, RZ, RZ, 0x1 ;  /* 0x00000001ff007424 */ /* 0x000fc600078e00ff */
[----:B------:R-:W-:Y:S02]  /*bc40*/  SHF.R.S32.HI R10, RZ, 0x7, R3 ;  /* 0x00000007ff0a7819 */ /* 0x000fe40000011403 */
[----:B------:R-:W-:-:S03]  /*bc50*/  MOV R3, RZ ;  /* 0x000000ff00037202 */ /* 0x000fc60000000f00 */
[----:B------:R-:W-:-:S07]  /*bc60*/  VIADD R12, R10, 0x1 ;  /* 0x000000010a0c7836 */ /* 0x000fce0000000000 */
.L_x_305:
[----:B------:R-:W-:-:S03]  /*bc70*/  UMOV UR8, 0xffffffff ;  /* 0xffffffff00087882 */ /* 0x000fc60000000000 */
[----:B------:R-:W-:Y:S05]  /*bc80*/  BRA.DIV UR8, `(.L_x_295) ;  /* 0x0000000e08b87947 */ /* 0x000fea000b800000 */
[----:B------:R-:W-:-:S13]  /*bc90*/  ELECT P6, URZ, PT ;  /* 0x00000000003f782f */ /* 0x000fda00038c0000 */
.L_x_315:
[----:B------:R-:W0:Y:S01]  /*bca0*/  LDC R4, c[0x0][0x28c] ;  /* 0x0000a300ff047b82 */ /* 0x000e220000000800 */
[----:B------:R-:W-:Y:S01]  /*bcb0*/  BSSY B1, `(.L_x_296) ;  /* 0x0000047000017945 */ /* 0x000fe20003800000 */
[----:B0-----:R-:W-:-:S13]  /*bcc0*/  ISETP.LT.OR P6, PT, R4, 0x1, !P6 ;  /* 0x000000010400780c */ /* 0x001fda00077c1670 */
[----:B------:R-:W-:Y:S05]  /*bcd0*/  @P6 BRA `(.L_x_297) ;  /* 0x0000000400106947 */ /* 0x000fea0003800000 */
[----:B------:R-:W-:Y:S01]  /*bce0*/  IMAD R20, R20, 0x2, R11 ;  /* 0x0000000214147824 */ /* 0x000fe200078e020b */
[----:B------:R-:W-:Y:S01]  /*bcf0*/  MOV R5, R0 ;  /* 0x0000000000057202 */ /* 0x000fe20000000f00 */
[----:B------:R-:W-:Y:S02]  /*bd00*/  IMAD.SHL.U32 R15, R13, 0x80, RZ ;  /* 0x000000800d0f7824 */ /* 0x000fe400078e00ff */
[----:B------:R-:W-:Y:S02]  /*bd10*/  IMAD.MOV.U32 R21, RZ, RZ, RZ ;  /* 0x000000ffff157224 */ /* 0x000fe400078e00ff */
[----:B------:R-:W-:Y:S02]  /*bd20*/  IMAD.MOV.U32 R4, RZ, RZ, R12 ;  /* 0x000000ffff047224 */ /* 0x000fe400078e000c */
[----:B------:R-:W-:Y:S02]  /*bd30*/  IMAD.MOV.U32 R7, RZ, RZ, R3 ;  /* 0x000000ffff077224 */ /* 0x000fe400078e0003 */
[----:B------:R-:W-:-:S07]  /*bd40*/  IMAD.SHL.U32 R20, R20, 0x80, RZ ;  /* 0x0000008014147824 */ /* 0x000fce00078e00ff */
.L_x_300:
[----:B------:R-:W0:Y:S01]  /*bd50*/  S2UR UR8, SR_CgaCtaId ;  /* 0x00000000000879c3 */ /* 0x000e220000008800 */
[----:B------:R-:W-:Y:S02]  /*bd60*/  MOV R14, 0x400 ;  /* 0x00000400000e7802 */ /* 0x000fe40000000f00 */
[----:B------:R-:W-:Y:S02]  /*bd70*/  SHF.L.U32 R13, R5, 0x1f, RZ ;  /* 0x0000001f050d7819 */ /* 0x000fe400000006ff */
[----:B------:R-:W-:Y:S01]  /*bd80*/  LOP3.LUT P1, RZ, R18, 0x7f, RZ, 0xc0, !PT ;  /* 0x0000007f12ff7812 */ /* 0x000fe2000782c0ff */
[----:B0-----:R-:W-:-:S05]  /*bd90*/  IMAD.U32 R11, RZ, RZ, UR8 ;  /* 0x00000008ff0b7e24 */ /* 0x001fca000f8e00ff */
[----:B------:R-:W-:-:S07]  /*bda0*/  LEA R24, R11, R14, 0x18 ;  /* 0x0000000e0b187211 */ /* 0x000fce00078ec0ff */
[----:B------:R-:W0:Y:S01]  /*bdb0*/  @!P1 LDC R14, c[0x0][0x500] ;  /* 0x00014000ff0e9b82 */ /* 0x000e220000000800 */
[----:B------:R-:W-:-:S04]  /*bdc0*/  IMAD R22, R7, 0x8, R24 ;  /* 0x0000000807167824 */ /* 0x000fc800078e0218 */
[----:B------:R-:W1:Y:S02]  /*bdd0*/  SYNCS.PHASECHK.TRANS64.TRYWAIT P0, [R22+URZ+0x18], R13 ;  /* 0x0000180d160075a7 */ /* 0x000e64000800017f */
[----:B-1----:R-:W-:Y:S05]  /*bde0*/  @!P0 BRA `(.L_x_298) ;  /* 0x0000000c00808947 */ /* 0x002fea0003800000 */
.L_x_316:
[----:B-1----:R-:W-:Y:S01]  /*bdf0*/  PRMT R13, R8, 0x9910, RZ ;  /* 0x00009910080d7816 */ /* 0x002fe200000000ff */
[----:B0-----:R0:W-:Y:S03]  /*be00*/  @!P1 SYNCS.ARRIVE.TRANS64 RZ, [R22+URZ], R14 ;  /* 0x0000000e16ff99a7 */ /* 0x0011e6000800003f */
[----:B------:R-:W-:-:S13]  /*be10*/  ISETP.NE.AND P0, PT, R13, 0x2, PT ;  /* 0x000000020d00780c */ /* 0x000fda0003f05270 */
[----:B0-----:R-:W-:Y:S05]  /*be20*/  @P0 BRA `(.L_x_299) ;  /* 0x0000000000040947 */ /* 0x001fea0003800000 */
[----:B------:R-:W-:Y:S01]  /*be30*/  BPT.TRAP 0x1 ;  /* 0x000000040000795c */ /* 0x000fe20000300000 */
.L_x_299:
[----:B------:R-:W-:Y:S01]  /*be40*/  IMAD.SHL.U32 R14, R7, 0x8000, RZ ;  /* 0x00008000070e7824 */ /* 0x000fe200078e00ff */
[----:B------:R-:W-:Y:S01]  /*be50*/  R2UR UR34, R21 ;  /* 0x00000000152272ca */ /* 0x000fe200000e0000 */
[----:B------:R-:W-:Y:S01]  /*be60*/  VIADD R4, R4, 0xffffffff ;  /* 0xffffffff04047836 */ /* 0x000fe20000000000 */
[----:B------:R-:W-:Y:S01]  /*be70*/  R2UR UR33, R22 ;  /* 0x00000000162172ca */ /* 0x000fe200000e0000 */
[--C-:B------:R-:W-:Y:S01]  /*be80*/  IMAD R13, R11, 0x2000, R14.reuse ;  /* 0x000020000b0d7824 */ /* 0x100fe200078e020e */
[----:B------:R-:W-:Y:S01]  /*be90*/  R2UR UR36, R6 ;  /* 0x00000000062472ca */ /* 0x000fe200000e0000 */
[----:B------:R-:W-:Y:S01]  /*bea0*/  IMAD.IADD R14, R24, 0x1, R14 ;  /* 0x00000001180e7824 */ /* 0x000fe200078e020e */
[----:B------:R-:W-:Y:S01]  /*beb0*/  R2UR UR35, R20 ;  /* 0x00000000142372ca */ /* 0x000fe200000e0000 */
[----:B------:R-:W-:Y:S01]  /*bec0*/  UIADD3 UR14, UP0, UR38, 0xf0, URZ ;  /* 0x000000f0260e7890 */ /* 0x000fe2000ff1e03f */
[----:B------:R-:W-:Y:S01]  /*bed0*/  LEA R13, R13, R24, 0x1 ;  /* 0x000000180d0d7211 */ /* 0x000fe200078e08ff */
[----:B------:R-:W-:Y:S01]  /*bee0*/  UIADD3 UR40, UP1, UR38, 0x1f0, URZ ;  /* 0x000001f026287890 */ /* 0x000fe2000ff3e03f */
[----:B------:R-:W-:Y:S01]  /*bef0*/  R2UR UR8, R14 ;  /* 0x000000000e0872ca */ /* 0x000fe200000e0000 */
[----:B------:R-:W-:Y:S01]  /*bf00*/  UIADD3.X UR15, URZ, UR39, URZ, UP0, !UPT ;  /* 0x000000273f0f7290 */ /* 0x000fe200087fe43f */
[----:B------:R-:W-:Y:S01]  /*bf10*/  R2UR UR24, R13 ;  /* 0x000000000d1872ca */ /* 0x000fe200000e0000 */
[----:B------:R-:W-:Y:S01]  /*bf20*/  UIADD3 UR26, UR34, 0x40, URZ ;  /* 0x00000040221a7890 */ /* 0x000fe2000fffe03f */
[----:B------:R-:W-:Y:S01]  /*bf30*/  R2UR UR19, R15 ;  /* 0x000000000f1372ca */ /* 0x000fe200000e0000 */
[----:B------:R-:W-:Y:S01]  /*bf40*/  UIADD3.X UR41, URZ, UR39, URZ, UP1, !UPT ;  /* 0x000000273f297290 */ /* 0x000fe20008ffe43f */
[----:B------:R-:W-:Y:S01]  /*bf50*/  ISETP.GT.AND P1, PT, R4, 0x1, PT ;  /* 0x000000010400780c */ /* 0x000fe20003f24270 */
[----:B------:R-:W-:Y:S01]  /*bf60*/  VIADD R7, R7, 0x1 ;  /* 0x0000000107077836 */ /* 0x000fe20000000000 */
[----:B------:R-:W-:Y:S01]  /*bf70*/  UMOV UR13, 0x30000 ;  /* 0x00030000000d7882 */ /* 0x000fe20000000000 */
[----:B------:R-:W-:Y:S01]  /*bf80*/  UMOV UR22, 0x0 ;  /* 0x0000000000167882 */ /* 0x000fe20000000000 */
[----:B------:R-:W-:Y:S01]  /*bf90*/  UMOV UR23, 0x10000000 ;  /* 0x1000000000177882 */ /* 0x000fe20000000000 */
[----:B------:R-:W-:Y:S01]  /*bfa0*/  UMOV UR25, UR33 ;  /* 0x0000002100197c82 */ /* 0x000fe20008000000 */
[----:B------:R-:W-:Y:S01]  /*bfb0*/  ISETP.NE.AND P0, PT, R7, 0x3, PT ;  /* 0x000000030700780c */ /* 0x000fe20003f05270 */
[----:B------:R-:W-:Y:S01]  /*bfc0*/  UIADD3 UR16, UR8, 0x30100, URZ ;  /* 0x0003010008107890 */ /* 0x000fe2000fffe03f */
[----:B------:R-:W-:Y:S01]  /*bfd0*/  VIADD R21, R21, 0x80 ;  /* 0x0000008015157836 */ /* 0x000fe20000000000 */
[----:B------:R-:W-:Y:S01]  /*bfe0*/  UIADD3 UR32, UR24, 0x100, URZ ;  /* 0x0000010018207890 */ /* 0x000fe2000fffe03f */
[----:B------:R-:W-:Y:S01]  /*bff0*/  SEL R14, RZ, 0x1, P0 ;  /* 0x00000001ff0e7807 */ /* 0x000fe20000000000 */
[----:B------:R-:W-:Y:S01]  /*c000*/  UIADD3 UR24, UR24, 0x8100, URZ ;  /* 0x0000810018187890 */ /* 0x000fe2000fffe03f */
[----:B------:R-:W-:Y:S01]  /*c010*/  SEL R7, R7, RZ, P0 ;  /* 0x000000ff07077207 */ /* 0x000fe20000000000 */
[----:B------:R-:W-:Y:S01]  /*c020*/  UIADD3 UR8, UR8, 0x34100, URZ ;  /* 0x0003410008087890 */ /* 0x000fe2000fffe03f */
[----:B------:R-:W-:Y:S01]  /*c030*/  LOP3.LUT R5, R5, R14, RZ, 0x3c, !PT ;  /* 0x0000000e05057212 */ /* 0x000fe200078e3cff */
[----:B------:R-:W-:Y:S01]  /*c040*/  UMOV UR28, UR36 ;  /* 0x00000024001c7c82 */ /* 0x000fe20008000000 */
[----:B------:R-:W-:Y:S01]  /*c050*/  UMOV UR27, UR35 ;  /* 0x00000023001b7c82 */ /* 0x000fe20008000000 */
[----:B------:R-:W-:Y:S01]  /*c060*/  UMOV UR17, UR33 ;  /* 0x0000002100117c82 */ /* 0x000fe20008000000 */
[----:B------:R-:W-:Y:S01]  /*c070*/  UMOV UR18, UR34 ;  /* 0x0000002200127c82 */ /* 0x000fe20008000000 */
[----:B------:R-:W-:Y:S01]  /*c080*/  UMOV UR20, UR36 ;  /* 0x0000002400147c82 */ /* 0x000fe20008000000 */
[----:B------:R0:W-:Y:S01]  /*c090*/  UTMALDG.3D.MULTICAST [UR32], [UR14], UR13, desc[UR22] ;  /* 0x000016200e0073b4 */ /* 0x0001e2000801180d */
[----:B------:R-:W-:Y:S01]  /*c0a0*/  UMOV UR9, UR33 ;  /* 0x0000002100097c82 */ /* 0x000fe20008000000 */
[----:B------:R-:W-:Y:S01]  /*c0b0*/  UMOV UR11, UR19 ;  /* 0x00000013000b7c82 */ /* 0x000fe20008000000 */
[----:B------:R-:W-:Y:S01]  /*c0c0*/  UMOV UR12, UR36 ;  /* 0x00000024000c7c82 */ /* 0x000fe20008000000 */
[----:B------:R-:W-:Y:S01]  /*c0d0*/  UMOV UR10, UR26 ;  /* 0x0000001a000a7c82 */ /* 0x000fe20008000000 */
[----:B------:R0:W-:Y:S01]  /*c0e0*/  UTMALDG.3D.MULTICAST [UR24], [UR14], UR13, desc[UR22] ;  /* 0x000016180e0073b4 */ /* 0x0001e2000801180d */
[----:B------:R0:W-:Y:S01]  /*c0f0*/  UTMALDG.3D [UR16], [UR40], desc[UR22] ;  /* 0x00001610280075b4 */ /* 0x0001e20008011000 */
[----:B------:R0:W-:Y:S02]  /*c100*/  UTMALDG.3D [UR8], [UR40], desc[UR22] ;  /* 0x00001608280075b4 */ /* 0x0001e40008011000 */
[----:B0-----:R-:W-:Y:S05]  /*c110*/  @P1 BRA `(.L_x_300) ;  /* 0xfffffffc000c1947 */ /* 0x001fea000383ffff */
.L_x_297:
[----:B------:R-:W-:Y:S05]  /*c120*/  BSYNC B1 ;  /* 0x0000000000017941 */ /* 0x000fea0003800000 */
.L_x_296:
[----:B------:R-:W-:Y:S01]  /*c130*/  LOP3.LUT P1, RZ, R9, 0xff, RZ, 0xc0, !PT ;  /* 0x000000ff09ff7812 */ /* 0x000fe2000782c0ff */
[C---:B------:R-:W-:Y:S01]  /*c140*/  IMAD.IADD R6, R10.reuse, 0x1, R3 ;  /* 0x000000010a067824 */ /* 0x040fe200078e0203 */
[----:B------:R-:W-:Y:S01]  /*c150*/  ULDC.64 UR8, c[0x0][0x650] ;  /* 0x0001940000087ab9 */ /* 0x000fe20000000a00 */
[----:B------:R-:W-:Y:S01]  /*c160*/  ISETP.GE.U32.AND P2, PT, R10, 0x3, PT ;  /* 0x000000030a00780c */ /* 0x000fe20003f46070 */
[----:B------:R-:W-:Y:S01]  /*c170*/  BSSY B1, `(.L_x_301) ;  /* 0x000006b000017945 */ /* 0x000fe20003800000 */
[----:B------:R-:W-:Y:S01]  /*c180*/  IMAD.MOV.U32 R20, RZ, RZ, -0x1 ;  /* 0xffffffffff147424 */ /* 0x000fe200078e00ff */
[----:B------:R-:W-:Y:S02]  /*c190*/  ISETP.GT.U32.AND P0, PT, R6, 0x2, PT ;  /* 0x000000020600780c */ /* 0x000fe40003f04070 */
[----:B------:R-:W-:Y:S02]  /*c1a0*/  MOV R13, 0xffffffff ;  /* 0xffffffff000d7802 */ /* 0x000fe40000000f00 */
[----:B------:R-:W-:-:S02]  /*c1b0*/  ISETP.LT.U32.AND P0, PT, R10, 0x3, P0 ;  /* 0x000000030a00780c */ /* 0x000fc40000701070 */
[----:B------:R-:W-:Y:S01]  /*c1c0*/  PRMT R9, RZ, 0x7610, R9 ;  /* 0x00007610ff097816 */ /* 0x000fe20000000009 */
[----:B------:R-:W0:Y:S01]  /*c1d0*/  @P1 S2R R11, SR_CgaCtaId ;  /* 0x00000000000b1919 */ /* 0x000e220000008800 */
[----:B------:R-:W-:-:S04]  /*c1e0*/  @P1 MOV R4, 0x400 ;  /* 0x0000040000041802 */ /* 0x000fc80000000f00 */
[----:B0-----:R-:W-:Y:S01]  /*c1f0*/  @P1 LEA R3, R11, R4, 0x18 ;  /* 0x000000040b031211 */ /* 0x001fe200078ec0ff */
[----:B------:R-:W-:-:S03]  /*c200*/  IMAD.WIDE.U32 R4, R6, -0x55555555, RZ ;  /* 0xaaaaaaab06047825 */ /* 0x000fc600078e00ff */
[----:B------:R0:W-:Y:S01]  /*c210*/  @P1 SYNCS.ARRIVE.TRANS64.A1T0 RZ, [R3+URZ+0x48], RZ ;  /* 0x000048ff03ff19a7 */ /* 0x0001e2000810003f */
[----:B------:R-:W-:Y:S02]  /*c220*/  IADD3 R16, P1, R16, UR30, RZ ;  /* 0x0000001e10107c10 */ /* 0x000fe4000ff3e0ff */
[----:B------:R-:W-:Y:S02]  /*c230*/  SHF.R.U32.HI R5, RZ, 0x1, R5 ;  /* 0x00000001ff057819 */ /* 0x000fe40000011605 */
[----:B------:R-:W-:Y:S02]  /*c240*/  IADD3.X R17, R17, UR7, RZ, P1, !PT ;  /* 0x0000000711117c10 */ /* 0x000fe40008ffe4ff */
[----:B------:R-:W-:Y:S02]  /*c250*/  PRMT R4, RZ, 0x7610, R4 ;  /* 0x00007610ff047816 */ /* 0x000fe40000000004 */
[----:B0-----:R-:W-:Y:S02]  /*c260*/  SEL R3, RZ, 0x1, !P0 ;  /* 0x00000001ff037807 */ /* 0x001fe40004000000 */
[----:B------:R-:W-:-:S02]  /*c270*/  ISETP.GE.U32.AND P0, PT, R16, UR8, PT ;  /* 0x0000000810007c0c */ /* 0x000fc4000bf06070 */
[----:B------:R-:W-:Y:S01]  /*c280*/  LOP3.LUT R0, R0, R3, RZ, 0x3c, !PT ;  /* 0x0000000300007212 */ /* 0x000fe200078e3cff */
[----:B------:R-:W-:Y:S01]  /*c290*/  IMAD R3, R5, -0x3, R6 ;  /* 0xfffffffd05037824 */ /* 0x000fe200078e0206 */
[----:B------:R-:W-:Y:S01]  /*c2a0*/  ISETP.GE.U32.AND.EX P0, PT, R17, UR9, PT, P0 ;  /* 0x0000000911007c0c */ /* 0x000fe2000bf06100 */
[----:B------:R-:W-:Y:S01]  /*c2b0*/  IMAD.MOV.U32 R6, RZ, RZ, -0x1 ;  /* 0xffffffffff067424 */ /* 0x000fe200078e00ff */
[----:B------:R-:W-:-:S11]  /*c2c0*/  @P2 LOP3.LUT R0, R0, 0x1, R5, 0x78, !PT ;  /* 0x0000000100002812 */ /* 0x000fd600078e7805 */
[----:B------:R-:W-:Y:S05]  /*c2d0*/  @P0 BRA `(.L_x_302) ;  /* 0x0000000400500947 */ /* 0x000fea0003800000 */
[----:B------:R-:W0:Y:S01]  /*c2e0*/  S2R R15, SR_CTAID.X ;  /* 0x00000000000f7919 */ /* 0x000e220000002500 */
[----:B------:R-:W-:Y:S01]  /*c2f0*/  ULDC.64 UR8, c[0x0][0x628] ;  /* 0x00018a0000087ab9 */ /* 0x000fe20000000a00 */
[----:B------:R-:W1:Y:S01]  /*c300*/  LDC R20, c[0x0][0x144] ;  /* 0x00005100ff147b82 */ /* 0x000e620000000800 */
[----:B------:R-:W-:Y:S01]  /*c310*/  ISETP.NE.U32.AND P0, PT, RZ, UR8, PT ;  /* 0x00000008ff007c0c */ /* 0x000fe2000bf05070 */
[----:B------:R-:W2:Y:S01]  /*c320*/  S2R R13, SR_CTAID.Y ;  /* 0x00000000000d7919 */ /* 0x000ea20000002600 */
[----:B------:R-:W-:Y:S01]  /*c330*/  ULDC UR11, c[0x0][0x630] ;  /* 0x00018c00000b7ab9 */ /* 0x000fe20000000800 */
[----:B------:R-:W-:Y:S01]  /*c340*/  ULDC UR12, c[0x0][0x150] ;  /* 0x00005400000c7ab9 */ /* 0x000fe20000000800 */
[----:B------:R-:W-:Y:S01]  /*c350*/  ISETP.NE.AND.EX P0, PT, RZ, UR9, PT, P0 ;  /* 0x00000009ff007c0c */ /* 0x000fe2000bf05300 */
[----:B------:R-:W-:Y:S02]  /*c360*/  IMAD.MOV.U32 R4, RZ, RZ, R16 ;  /* 0x000000ffff047224 */ /* 0x000fe400078e0010 */
[----:B------:R-:W-:Y:S01]  /*c370*/  IMAD.MOV.U32 R5, RZ, RZ, R17 ;  /* 0x000000ffff057224 */ /* 0x000fe200078e0011 */
[----:B0-----:R-:W-:-:S09]  /*c380*/  I2FP.F32.U32 R22, R15 ;  /* 0x0000000f00167245 */ /* 0x001fd20000201000 */
[----:B------:R-:W-:Y:S05]  /*c390*/  @!P0 BRA `(.L_x_303) ;  /* 0x0000000000288947 */ /* 0x000fea0003800000 */
[----:B------:R-:W-:Y:S02]  /*c3a0*/  ULDC UR10, c[0x0][0x634] ;  /* 0x00018d00000a7ab9 */ /* 0x000fe40000000800 */
[----:B------:R-:W-:-:S05]  /*c3b0*/  IADD3 R5, P0, R16, UR10, RZ ;  /* 0x0000000a10057c10 */ /* 0x000fca000ff1e0ff */
[----:B------:R-:W-:-:S04]  /*c3c0*/  IMAD.X R21, RZ, RZ, R17, P0 ;  /* 0x000000ffff157224 */ /* 0x000fc800000e0611 */
[----:B------:R-:W-:-:S04]  /*c3d0*/  IMAD.WIDE.U32 R6, R21, UR8, RZ ;  /* 0x0000000815067c25 */ /* 0x000fc8000f8e00ff */
[----:B------:R-:W-:-:S04]  /*c3e0*/  IMAD.WIDE.U32 R6, P0, R5, UR9, R6 ;  /* 0x0000000905067c25 */ /* 0x000fc8000f800006 */
[----:B------:R-:W-:-:S04]  /*c3f0*/  IMAD.WIDE.U32 R4, R5, UR8, RZ ;  /* 0x0000000805047c25 */ /* 0x000fc8000f8e00ff */
[----:B------:R-:W-:Y:S01]  /*c400*/  IMAD.MOV.U32 R4, RZ, RZ, R7 ;  /* 0x000000ffff047224 */ /* 0x000fe200078e0007 */
[----:B------:R-:W-:Y:S01]  /*c410*/  IADD3 RZ, P1, R5, R6, RZ ;  /* 0x0000000605ff7210 */ /* 0x000fe20007f3e0ff */
[----:B------:R-:W-:-:S04]  /*c420*/  IMAD.X R5, RZ, RZ, RZ, P0 ;  /* 0x000000ffff057224 */ /* 0x000fc800000e06ff */
[----:B------:R-:W-:-:S08]  /*c430*/  IMAD.WIDE.U32.X R4, R21, UR9, R4, P1 ;  /* 0x0000000915047c25 */ /* 0x000fd000088e0404 */
.L_x_303:
[----:B------:R-:W-:Y:S01]  /*c440*/  FMUL R22, R22, UR12 ;  /* 0x0000000c16167c20 */ /* 0x000fe20008400000 */
[--C-:B------:R-:W-:Y:S01]  /*c450*/  SHF.R.U64 R14, R4, UR11, R5.reuse ;  /* 0x0000000b040e7c19 */ /* 0x100fe20008001205 */
[----:B------:R-:W-:Y:S01]  /*c460*/  ULDC.64 UR8, c[0x0][0x620] ;  /* 0x0001880000087ab9 */ /* 0x000fe20000000a00 */
[----:B------:R-:W-:Y:S01]  /*c470*/  SHF.R.U32.HI R4, RZ, UR11, R5 ;  /* 0x0000000bff047c19 */ /* 0x000fe20008011605 */
[----:B------:R-:W-:Y:S01]  /*c480*/  ULDC.64 UR10, c[0x0][0x640] ;  /* 0x00019000000a7ab9 */ /* 0x000fe20000000a00 */
[----:B------:R-:W-:Y:S01]  /*c490*/  IADD3 R5, P0, RZ, -R14, RZ ;  /* 0x8000000eff057210 */ /* 0x000fe20007f1e0ff */
[----:B------:R-:W0:Y:S03]  /*c4a0*/  F2I.U32.TRUNC.NTZ R22, R22 ;  /* 0x0000001600167305 */ /* 0x000e26000020f000 */
[----:B------:R-:W-:Y:S02]  /*c4b0*/  IADD3.X R4, RZ, ~R4, RZ, P0, !PT ;  /* 0x80000004ff047210 */ /* 0x000fe400007fe4ff */
[----:B------:R-:W-:-:S03]  /*c4c0*/  ISETP.NE.U32.AND P0, PT, RZ, UR10, PT ;  /* 0x0000000aff007c0c */ /* 0x000fc6000bf05070 */
[----:B------:R-:W-:Y:S01]  /*c4d0*/  IMAD R4, R4, UR8, RZ ;  /* 0x0000000804047c24 */ /* 0x000fe2000f8e02ff */
[----:B------:R-:W-:-:S03]  /*c4e0*/  ISETP.NE.AND.EX P0, PT, RZ, UR11, PT, P0 ;  /* 0x0000000bff007c0c */ /* 0x000fc6000bf05300 */
[C---:B------:R-:W-:Y:S01]  /*c4f0*/  IMAD R7, R5.reuse, UR9, R4 ;  /* 0x0000000905077c24 */ /* 0x040fe2000f8e0204 */
[----:B------:R-:W-:Y:S01]  /*c500*/  ULDC UR9, c[0x0][0x154] ;  /* 0x0000550000097ab9 */ /* 0x000fe20000000800 */
[----:B------:R-:W-:Y:S01]  /*c510*/  IMAD.WIDE.U32 R4, R5, UR8, R16 ;  /* 0x0000000805047c25 */ /* 0x000fe2000f8e0010 */
[----:B------:R-:W-:-:S03]  /*c520*/  ULDC UR8, c[0x0][0x618] ;  /* 0x0001860000087ab9 */ /* 0x000fc60000000800 */
[----:B0-----:R-:W-:Y:S02]  /*c530*/  IMAD.MOV R6, RZ, RZ, -R22 ;  /* 0x000000ffff067224 */ /* 0x001fe400078e0a16 */
[----:B------:R-:W-:Y:S02]  /*c540*/  IMAD.IADD R5, R5, 0x1, R7 ;  /* 0x0000000105057824 */ /* 0x000fe400078e0207 */
[----:B-1----:R-:W-:Y:S01]  /*c550*/  IMAD R15, R20, R6, R15 ;  /* 0x00000006140f7224 */ /* 0x002fe200078e020f */
[----:B--2---:R-:W-:Y:S01]  /*c560*/  I2FP.F32.U32 R6, R13 ;  /* 0x0000000d00067245 */ /* 0x004fe20000201000 */
[----:B------:R-:W0:Y:S01]  /*c570*/  LDC R20, c[0x0][0x148] ;  /* 0x00005200ff147b82 */ /* 0x000e220000000800 */
[--C-:B------:R-:W-:Y:S02]  /*c580*/  SHF.R.U64 R21, R4, UR8, R5.reuse ;  /* 0x0000000804157c19 */ /* 0x100fe40008001205 */
[----:B------:R-:W-:Y:S01]  /*c590*/  SHF.R.U32.HI R4, RZ, UR8, R5 ;  /* 0x00000008ff047c19 */ /* 0x000fe20008011605 */
[----:B------:R-:W-:Y:S01]  /*c5a0*/  FMUL R6, R6, UR9 ;  /* 0x0000000906067c20 */ /* 0x000fe20008400000 */
[----:B------:R-:W-:-:S02]  /*c5b0*/  ULDC UR8, c[0x0][0x608] ;  /* 0x0001820000087ab9 */ /* 0x000fc40000000800 */
[--C-:B------:R-:W-:Y:S01]  /*c5c0*/  SHF.R.U64 R23, R21, UR8, R4.reuse ;  /* 0x0000000815177c19 */ /* 0x100fe20008001204 */
[----:B------:R1:W2:Y:S01]  /*c5d0*/  F2I.U32.TRUNC.NTZ R24, R6 ;  /* 0x0000000600187305 */ /* 0x0002a2000020f000 */
[----:B------:R-:W-:Y:S01]  /*c5e0*/  SHF.R.U32.HI R4, RZ, UR8, R4 ;  /* 0x00000008ff047c19 */ /* 0x000fe20008011604 */
[----:B------:R-:W-:-:S03]  /*c5f0*/  ULDC UR8, c[0x0][0x658] ;  /* 0x0001960000087ab9 */ /* 0x000fc60000000800 */
[--C-:B------:R-:W-:Y:S02]  /*c600*/  SHF.R.U64 R22, R23, UR8, R4.reuse ;  /* 0x0000000817167c19 */ /* 0x100fe40008001204 */
[----:B------:R-:W-:-:S03]  /*c610*/  SHF.R.U32.HI R25, RZ, UR8, R4 ;  /* 0x00000008ff197c19 */ /* 0x000fc60008011604 */
[----:B------:R-:W-:Y:S02]  /*c620*/  IMAD.MOV.U32 R4, RZ, RZ, R22 ;  /* 0x000000ffff047224 */ /* 0x000fe400078e0016 */
[----:B------:R-:W-:Y:S01]  /*c630*/  IMAD.MOV.U32 R5, RZ, RZ, R25 ;  /* 0x000000ffff057224 */ /* 0x000fe200078e0019 */
[----:B-1----:R-:W-:Y:S06]  /*c640*/  @!P0 BRA `(.L_x_304) ;  /* 0x0000000000288947 */ /* 0x002fec0003800000 */
[----:B------:R-:W-:Y:S02]  /*c650*/  ULDC UR8, c[0x0][0x64c] ;  /* 0x0001930000087ab9 */ /* 0x000fe40000000800 */
[----:B------:R-:W-:-:S05]  /*c660*/  IADD3 R5, P0, R22, UR8, RZ ;  /* 0x0000000816057c10 */ /* 0x000fca000ff1e0ff */
[----:B------:R-:W-:-:S04]  /*c670*/  IMAD.X R25, RZ, RZ, R25, P0 ;  /* 0x000000ffff197224 */ /* 0x000fc800000e0619 */
[----:B------:R-:W-:-:S04]  /*c680*/  IMAD.WIDE.U32 R6, R25, UR10, RZ ;  /* 0x0000000a19067c25 */ /* 0x000fc8000f8e00ff */
[----:B------:R-:W-:-:S04]  /*c690*/  IMAD.WIDE.U32 R6, P0, R5, UR11, R6 ;  /* 0x0000000b05067c25 */ /* 0x000fc8000f800006 */
[----:B------:R-:W-:Y:S01]  /*c6a0*/  IMAD.WIDE.U32 R4, R5, UR10, RZ ;  /* 0x0000000a05047c25 */ /* 0x000fe2000f8e00ff */
[----:B------:R-:W-:-:S04]  /*c6b0*/  MOV R4, R7 ;  /* 0x0000000700047202 */ /* 0x000fc80000000f00 */
[----:B------:R-:W-:Y:S01]  /*c6c0*/  IADD3 RZ, P1, R5, R6, RZ ;  /* 0x0000000605ff7210 */ /* 0x000fe20007f3e0ff */
[----:B------:R-:W-:-:S04]  /*c6d0*/  IMAD.X R5, RZ, RZ, RZ, P0 ;  /* 0x000000ffff057224 */ /* 0x000fc800000e06ff */
[----:B------:R-:W-:-:S08]  /*c6e0*/  IMAD.WIDE.U32.X R4, R25, UR11, R4, P1 ;  /* 0x0000000b19047c25 */ /* 0x000fd000088e0404 */
.L_x_304:
[----:B------:R-:W-:Y:S01]  /*c6f0*/  ISETP.NE.AND P0, PT, R2, 0x1, PT ;  /* 0x000000010200780c */ /* 0x000fe20003f05270 */
[----:B------:R-:W-:Y:S01]  /*c700*/  ULDC UR8, c[0x0][0x648] ;  /* 0x0001920000087ab9 */ /* 0x000fe20000000800 */
[----:B------:R-:W-:Y:S01]  /*c710*/  LOP3.LUT R23, R23, UR6, RZ, 0xc0, !PT ;  /* 0x0000000617177c12 */ /* 0x000fe2000f8ec0ff */
[----:B--2---:R-:W-:Y:S01]  /*c720*/  IMAD.MOV R24, RZ, RZ, -R24 ;  /* 0x000000ffff187224 */ /* 0x004fe200078e0a18 */
[----:B------:R-:W-:Y:S01]  /*c730*/  SHF.R.U64 R4, R4, UR8, R5 ;  /* 0x0000000804047c19 */ /* 0x000fe20008001205 */
[----:B------:R-:W-:Y:S01]  /*c740*/  ULDC UR8, c[0x0][0x638] ;  /* 0x00018e0000087ab9 */ /* 0x000fe20000000800 */
[----:B------:R-:W-:Y:S01]  /*c750*/  LOP3.LUT R21, R21, UR4, RZ, 0xc0, !PT ;  /* 0x0000000415157c12 */ /* 0x000fe2000f8ec0ff */
[----:B------:R-:W-:Y:S01]  /*c760*/  ULDC UR9, c[0x0][0x610] ;  /* 0x0001840000097ab9 */ /* 0x000fe20000000800 */
[----:B------:R-:W-:Y:S02]  /*c770*/  IMAD.MOV.U32 R6, RZ, RZ, R14 ;  /* 0x000000ffff067224 */ /* 0x000fe400078e000e */
[----:B------:R-:W-:-:S02]  /*c780*/  IMAD.MOV R5, RZ, RZ, -R4 ;  /* 0x000000ffff057224 */ /* 0x000fc400078e0a04 */
[----:B------:R-:W-:Y:S02]  /*c790*/  IMAD R4, R4, UR5, R23 ;  /* 0x0000000504047c24 */ /* 0x000fe4000f8e0217 */
[----:B0-----:R-:W-:Y:S02]  /*c7a0*/  @P0 IMAD R15, R20, R24, R13 ;  /* 0x00000018140f0224 */ /* 0x001fe400078e020d */
[----:B------:R-:W-:Y:S01]  /*c7b0*/  IMAD R22, R5, UR8, R22 ;  /* 0x0000000805167c24 */ /* 0x000fe2000f8e0216 */
[----:B------:R-:W-:Y:S01]  /*c7c0*/  ULDC UR8, c[0x0][0x600] ;  /* 0x0001800000087ab9 */ /* 0x000fe20000000800 */
[----:B------:R-:W-:Y:S02]  /*c7d0*/  IMAD R15, R4, UR9, R15 ;  /* 0x00000009040f7c24 */ /* 0x000fe4000f8e020f */
[----:B------:R-:W-:Y:S02]  /*c7e0*/  IMAD R22, R22, UR8, R21 ;  /* 0x0000000816167c24 */ /* 0x000fe4000f8e0215 */
[----:B------:R-:W-:-:S03]  /*c7f0*/  IMAD.MOV.U32 R4, RZ, RZ, 0x1 ;  /* 0x00000001ff047424 */ /* 0x000fc600078e00ff */
[----:B------:R-:W-:Y:S02]  /*c800*/  SEL R13, R22, R15, !P0 ;  /* 0x0000000f160d7207 */ /* 0x000fe40004000000 */
[----:B------:R-:W-:-:S07]  /*c810*/  SEL R20, R15, R22, !P0 ;  /* 0x000000160f147207 */ /* 0x000fce0004000000 */
.L_x_302:
[----:B------:R-:W-:Y:S05]  /*c820*/  BSYNC B1 ;  /* 0x0000000000017941 */ /* 0x000fea0003800000 */
.L_x_301:
[----:B------:R-:W-:-:S13]  /*c830*/  LOP3.LUT P0, RZ, R4, 0xff, RZ, 0xc0, !PT ;  /* 0x000000ff04ff7812 */ /* 0x000fda000780c0ff */
[----:B------:R-:W-:Y:S05]  /*c840*/  @P0 BRA `(.L_x_305) ;  /* 0xfffffff400080947 */ /* 0x000fea000383ffff */
[----:B------:R-:W-:Y:S05]  /*c850*/  BSYNC B0 ;  /* 0x0000000000007941 */ /* 0x000fea0003800000 */
.L_x_294:
[----:B------:R-:W-:-:S03]  /*c860*/  UMOV UR8, 0xffffffff ;  /* 0xffffffff00087882 */ /* 0x000fc60000000000 */
[----:B------:R-:W-:Y:S05]  /*c870*/  BRA.DIV UR8, `(.L_x_306) ;  /* 0x0000000208f07947 */ /* 0x000fea000b800000 */
[----:B------:R-:W-:-:S13]  /*c880*/  ELECT P6, URZ, PT ;  /* 0x00000000003f782f */ /* 0x000fda00038c0000 */
.L_x_319:
[----:B------:R-:W-:Y:S04]  /*c890*/  BSSY B0, `(.L_x_307) ;  /* 0x0000022000007945 */ /* 0x000fe80003800000 */
[----:B------:R-:W-:Y:S05]  /*c8a0*/  @!P6 BRA `(.L_x_308) ;  /* 0x000000000080e947 */ /* 0x000fea0003800000 */
[----:B------:R-:W-:-:S04]  /*c8b0*/  LOP3.LUT R19, R19, 0x2, RZ, 0xfc, !PT ;  /* 0x0000000213137812 */ /* 0x000fc800078efcff */
[----:B------:R-:W-:-:S13]  /*c8c0*/  ISETP.NE.AND P0, PT, R19, 0x3, PT ;  /* 0x000000031300780c */ /* 0x000fda0003f05270 */
[----:B------:R-:W-:Y:S05]  /*c8d0*/  @!P0 BRA `(.L_x_309) ;  /* 0x0000000000048947 */ /* 0x000fea0003800000 */
[----:B------:R-:W-:Y:S01]  /*c8e0*/  BPT.TRAP 0x1 ;  /* 0x000000040000795c */ /* 0x000fe20000300000 */
.L_x_309:
[----:B------:R-:W0:Y:S01]  /*c8f0*/  S2R R5, SR_CgaCtaId ;  /* 0x0000000000057919 */ /* 0x000e220000008800 */
[----:B------:R-:W-:Y:S02]  /*c900*/  MOV R2, 0x400 ;  /* 0x0000040000027802 */ /* 0x000fe40000000f00 */
[----:B------:R-:W-:Y:S02]  /*c910*/  SHF.L.U32 R4, R0, 0x1f, RZ ;  /* 0x0000001f00047819 */ /* 0x000fe400000006ff */
[----:B0-----:R-:W-:-:S05]  /*c920*/  LEA R2, R5, R2, 0x18 ;  /* 0x0000000205027211 */ /* 0x001fca00078ec0ff */
[----:B------:R-:W-:-:S04]  /*c930*/  VIADD R2, R2, 0x18 ;  /* 0x0000001802027836 */ /* 0x000fc80000000000 */
[C---:B------:R-:W-:Y:S01]  /*c940*/  IMAD R7, R3.reuse, 0x8, R2 ;  /* 0x0000000803077824 */ /* 0x040fe200078e0202 */
[----:B------:R-:W-:-:S03]  /*c950*/  IADD3 R3, R3, 0x1, RZ ;  /* 0x0000000103037810 */ /* 0x000fc60007ffe0ff */
[----:B------:R-:W0:Y:S01]  /*c960*/  SYNCS.PHASECHK.TRANS64.TRYWAIT P0, [R7+URZ], R4 ;  /* 0x00000004070075a7 */ /* 0x000e22000800017f */
[----:B------:R-:W-:-:S04]  /*c970*/  ISETP.NE.AND P1, PT, R3, 0x3, PT ;  /* 0x000000030300780c */ /* 0x000fc80003f25270 */
[----:B------:R-:W-:Y:S02]  /*c980*/  SEL R5, RZ, 0x1, P1 ;  /* 0x00000001ff057807 */ /* 0x000fe40000800000 */
[----:B------:R-:W-:Y:S02]  /*c990*/  SEL R3, R3, RZ, P1 ;  /* 0x000000ff03037207 */ /* 0x000fe40000800000 */
[----:B------:R-:W-:-:S03]  /*c9a0*/  LOP3.LUT R9, R0, R5, RZ, 0x3c, !PT ;  /* 0x0000000500097212 */ /* 0x000fc600078e3cff */
[----:B------:R-:W-:Y:S01]  /*c9b0*/  IMAD R6, R3, 0x8, R2 ;  /* 0x0000000803067824 */ /* 0x000fe200078e0202 */
[----:B------:R-:W-:Y:S01]  /*c9c0*/  SHF.L.U32 R5, R9, 0x1f, RZ ;  /* 0x0000001f09057819 */ /* 0x000fe200000006ff */
[----:B0-----:R-:W-:Y:S06]  /*c9d0*/  @!P0 BRA `(.L_x_310) ;  /* 0x0000000000b88947 */ /* 0x001fec0003800000 */
.L_x_320:
[----:B------:R-:W1:Y:S01]  /*c9e0*/  SYNCS.PHASECHK.TRANS64.TRYWAIT P0, [R6+URZ], R5 ;  /* 0x00000005060075a7 */ /* 0x000e62000800017f */
[----:B------:R-:W-:-:S05]  /*c9f0*/  VIADD R0, R3, 0x1 ;  /* 0x0000000103007836 */ /* 0x000fca0000000000 */
[----:B------:R-:W-:-:S04]  /*ca00*/  ISETP.NE.AND P1, PT, R0, 0x3, PT ;  /* 0x000000030000780c */ /* 0x000fc80003f25270 */
[----:B0-----:R-:W-:Y:S02]  /*ca10*/  SEL R4, RZ, 0x1, P1 ;  /* 0x00000001ff047807 */ /* 0x001fe40000800000 */
[----:B------:R-:W-:Y:S02]  /*ca20*/  SEL R3, R0, RZ, P1 ;  /* 0x000000ff00037207 */ /* 0x000fe40000800000 */
[----:B------:R-:W-:Y:S01]  /*ca30*/  LOP3.LUT R0, R9, R4, RZ, 0x3c, !PT ;  /* 0x0000000409007212 */ /* 0x000fe200078e3cff */
[----:B-1----:R-:W-:Y:S06]  /*ca40*/  @!P0 BRA `(.L_x_311) ;  /* 0x0000000000b08947 */ /* 0x002fec0003800000 */
.L_x_321:
[----:B------:R-:W-:Y:S01]  /*ca50*/  IMAD R3, R3, 0x8, R2 ;  /* 0x0000000803037824 */ /* 0x000fe200078e0202 */
[----:B------:R-:W-:-:S07]  /*ca60*/  SHF.L.U32 R0, R0, 0x1f, RZ ;  /* 0x0000001f00007819 */ /* 0x000fce00000006ff */
.L_x_312:
[----:B-1----:R1:W2:Y:S02]  /*ca70*/  SYNCS.PHASECHK.TRANS64.TRYWAIT P0, [R3+URZ], R0 ;  /* 0x00000000030075a7 */ /* 0x0022a4000800017f */
[----:B--2---:R-:W-:Y:S05]  /*ca80*/  @!P0 NANOSLEEP.SYNCS 0x989680 ;  /* 0x009896800000895d */ /* 0x004fea0003900000 */
[----:B------:R-:W2:Y:S02]  /*ca90*/  @!P0 SYNCS.PHASECHK.TRANS64 P0, [R3+URZ], R0 ;  /* 0x00000000030085a7 */ /* 0x000ea4000800007f */
[----:B--2---:R-:W-:Y:S05]  /*caa0*/  @!P0 BRA `(.L_x_312) ;  /* 0xfffffffc00f08947 */ /* 0x004fea000383ffff */
.L_x_308:
[----:B------:R-:W-:Y:S05]  /*cab0*/  BSYNC B0 ;  /* 0x0000000000007941 */ /* 0x000fea0003800000 */
.L_x_307:
[----:B------:R-:W-:Y:S05]  /*cac0*/  EXIT ;  /* 0x000000000000794d */ /* 0x000fea0003800000 */
.L_x_21:
[----:B---3--:R3:W4:Y:S02]  /*cad0*/  SYNCS.PHASECHK.TRANS64.TRYWAIT P1, [R3+URZ], R0 ;  /* 0x00000000030075a7 */ /* 0x008724000802017f */
[----:B----4-:R-:W-:Y:S05]  /*cae0*/  @!P1 NANOSLEEP.SYNCS 0x989680 ;  /* 0x009896800000995d */ /* 0x010fea0003900000 */
[----:B------:R-:W4:Y:S02]  /*caf0*/  @!P1 SYNCS.PHASECHK.TRANS64 P1, [R3+URZ], R0 ;  /* 0x00000000030095a7 */ /* 0x000f24000802007f */
[----:B----4-:R-:W-:Y:S05]  /*cb00*/  @!P1 BRA `(.L_x_21) ;  /* 0xfffffffc00f09947 */ /* 0x010fea000383ffff */
[----:B------:R-:W-:Y:S05]  /*cb10*/  BRA `(.L_x_20) ;  /* 0xffffff48005c7947 */ /* 0x000fea000383ffff */
.L_x_26:
[----:B-1----:R1:W2:Y:S02]  /*cb20*/  SYNCS.PHASECHK.TRANS64.TRYWAIT P1, [R5+URZ], R4 ;  /* 0x00000004050075a7 */ /* 0x0022a4000802017f */
[----:B--2---:R-:W-:Y:S05]  /*cb30*/  @!P1 NANOSLEEP.SYNCS 0x989680 ;  /* 0x009896800000995d */ /* 0x004fea0003900000 */
[----:B------:R-:W2:Y:S02]  /*cb40*/  @!P1 SYNCS.PHASECHK.TRANS64 P1, [R5+URZ], R4 ;  /* 0x00000004050095a7 */ /* 0x000ea4000802007f */
[----:B--2---:R-:W-:Y:S05]  /*cb50*/  @!P1 BRA `(.L_x_26) ;  /* 0xfffffffc00f09947 */ /* 0x004fea000383ffff */
[----:B------:R-:W-:Y:S05]  /*cb60*/  BRA `(.L_x_25) ;  /* 0xffffff5000607947 */ /* 0x000fea000383ffff */
.L_x_295:
[----:B------:R-:W-:Y:S01]  /*cb70*/  BSSY B1, `(.L_x_313) ;  /* 0x0000006000017945 */ /* 0x000fe20003800000 */
[----:B------:R-:W-:-:S07]  /*cb80*/  IMAD.MOV.U32 R15, RZ, RZ, -0x1 ;  /* 0xffffffffff0f7424 */ /* 0x000fce00078e00ff */
[----:B------:R-:W-:Y:S05]  /*cb90*/  WARPSYNC.COLLECTIVE R15, `(.L_x_314) ;  /* 0x000000000f0c7348 */ /* 0x000fea0003c00000 */
[----:B------:R-:W-:Y:S02]  /*cba0*/  ELECT P6, UR62, PT ;  /* 0x00000000003e782f */ /* 0x000fe400038c0000 */
[----:B------:R-:W-:Y:S01]  /*cbb0*/  MOV R14, UR62 ;  /* 0x0000003e000e7c02 */ /* 0x000fe20008000f00 */
[----:B------:R-:W-:Y:S10]  /*cbc0*/  ENDCOLLECTIVE ;  /* 0x000000000000791b */ /* 0x000ff40003800000 */
.L_x_314:
[----:B------:R-:W-:Y:S05]  /*cbd0*/  BSYNC B1 ;  /* 0x0000000000017941 */ /* 0x000fea0003800000 */
.L_x_313:
[----:B------:R-:W-:Y:S05]  /*cbe0*/  BRA `(.L_x_315) ;  /* 0xfffffff0002c7947 */ /* 0x000fea000383ffff */
.L_x_298:
[----:B-1----:R1:W2:Y:S02]  /*cbf0*/  SYNCS.PHASECHK.TRANS64.TRYWAIT P0, [R22+URZ+0x18], R13 ;  /* 0x0000180d160075a7 */ /* 0x0022a4000800017f */
[----:B--2---:R-:W-:Y:S05]  /*cc00*/  @!P0 NANOSLEEP.SYNCS 0x989680 ;  /* 0x009896800000895d */ /* 0x004fea0003900000 */
[----:B------:R-:W2:Y:S02]  /*cc10*/  @!P0 SYNCS.PHASECHK.TRANS64 P0, [R22+URZ+0x18], R13 ;  /* 0x0000180d160085a7 */ /* 0x000ea4000800007f */
[----:B--2---:R-:W-:Y:S05]  /*cc20*/  @!P0 BRA `(.L_x_298) ;  /* 0xfffffffc00f08947 */ /* 0x004fea000383ffff */
[----:B------:R-:W-:Y:S05]  /*cc30*/  BRA `(.L_x_316) ;  /* 0xfffffff0006c7947 */ /* 0x000fea000383ffff */
.L_x_306:
[----:B------:R-:W-:Y:S01]  /*cc40*/  BSSY B0, `(.L_x_317) ;  /* 0x0000006000007945 */ /* 0x000fe20003800000 */
[----:B------:R-:W-:-:S07]  /*cc50*/  IMAD.MOV.U32 R15, RZ, RZ, -0x1 ;  /* 0xffffffffff0f7424 */ /* 0x000fce00078e00ff */
[----:B------:R-:W-:Y:S05]  /*cc60*/  WARPSYNC.COLLECTIVE R15, `(.L_x_318) ;  /* 0x000000000f0c7348 */ /* 0x000fea0003c00000 */
[----:B------:R-:W-:Y:S02]  /*cc70*/  ELECT P6, UR62, PT ;  /* 0x00000000003e782f */ /* 0x000fe400038c0000 */
[----:B------:R-:W-:Y:S01]  /*cc80*/  MOV R14, UR62 ;  /* 0x0000003e000e7c02 */ /* 0x000fe20008000f00 */
[----:B------:R-:W-:Y:S10]  /*cc90*/  ENDCOLLECTIVE ;  /* 0x000000000000791b */ /* 0x000ff40003800000 */
.L_x_318:
[----:B------:R-:W-:Y:S05]  /*cca0*/  BSYNC B0 ;  /* 0x0000000000007941 */ /* 0x000fea0003800000 */
.L_x_317:
[----:B------:R-:W-:Y:S05]  /*ccb0*/  BRA `(.L_x_319) ;  /* 0xfffffff800f47947 */ /* 0x000fea000383ffff */
.L_x_310:
[----:B0-----:R0:W1:Y:S02]  /*ccc0*/  SYNCS.PHASECHK.TRANS64.TRYWAIT P0, [R7+URZ], R4 ;  /* 0x00000004070075a7 */ /* 0x001064000800017f */
[----:B-1----:R-:W-:Y:S05]  /*ccd0*/  @!P0 NANOSLEEP.SYNCS 0x989680 ;  /* 0x009896800000895d */ /* 0x002fea0003900000 */
[----:B------:R-:W1:Y:S02]  /*cce0*/  @!P0 SYNCS.PHASECHK.TRANS64 P0, [R7+URZ], R4 ;  /* 0x00000004070085a7 */ /* 0x000e64000800007f */
[----:B-1----:R-:W-:Y:S05]  /*ccf0*/  @!P0 BRA `(.L_x_310) ;  /* 0xfffffffc00f08947 */ /* 0x002fea000383ffff */
[----:B------:R-:W-:Y:S05]  /*cd00*/  BRA `(.L_x_320) ;  /* 0xfffffffc00347947 */ /* 0x000fea000383ffff */
.L_x_311:
[----:B0-----:R0:W1:Y:S02]  /*cd10*/  SYNCS.PHASECHK.TRANS64.TRYWAIT P0, [R6+URZ], R5 ;  /* 0x00000005060075a7 */ /* 0x001064000800017f */
[----:B-1----:R-:W-:Y:S05]  /*cd20*/  @!P0 NANOSLEEP.SYNCS 0x989680 ;  /* 0x009896800000895d */ /* 0x002fea0003900000 */
[----:B------:R-:W1:Y:S02]  /*cd30*/  @!P0 SYNCS.PHASECHK.TRANS64 P0, [R6+URZ], R5 ;  /* 0x00000005060085a7 */ /* 0x000e64000800007f */
[----:B-1----:R-:W-:Y:S05]  /*cd40*/  @!P0 BRA `(.L_x_311) ;  /* 0xfffffffc00f08947 */ /* 0x002fea000383ffff */
[----:B------:R-:W-:Y:S05]  /*cd50*/  BRA `(.L_x_321) ;  /* 0xfffffffc003c7947 */ /* 0x000fea000383ffff */
.L_x_322:
[----:B------:R-:W-:-:S00]  /*cd60*/  BRA `(.L_x_322) ;  /* 0xfffffffc00fc7947 */ /* 0x000fc0000383ffff */
[----:B------:R-:W-:-:S00]  /*cd70*/  NOP ;  /* 0x0000000000007918 */ /* 0x000fc00000000000 */
        /* <DEDUP_REMOVED lines=8> */
.L_x_323:


//--------------------- .nv.global.init           --------------------------
	.section	.nv.global.init,"aw",@progbits
.nv.global.init:
	.type		$str$22,@object
	.size		$str$22,($str$23 - $str$22)
$str$22:
        /*0000*/ 	.byte	0x6b, 0x5f, 0x74, 0x69, 0x6c, 0x65, 0x5f, 0x63, 0x6f, 0x75, 0x6e, 0x74, 0x20, 0x3e, 0x3d, 0x20
        /*0010*/ 	.byte	0x31, 0x00
	.type		$str$23,@object
	.size		$str$23,(__unnamed_1 - $str$23)
$str$23:
        /*0012*/ 	.byte	0x2f, 0x74, 0x6d, 0x70, 0x2f, 0x63, 0x75, 0x74, 0x6c, 0x61, 0x73, 0x73, 0x5f, 0x73, 0x77, 0x65
        /*0022*/ 	.byte	0x65, 0x70, 0x5f, 0x73, 0x72, 0x63, 0x2f, 0x69, 0x6e, 0x63, 0x6c, 0x75, 0x64, 0x65, 0x2f, 0x63
        /*0032*/ 	.byte	0x75, 0x74, 0x6c, 0x61, 0x73, 0x73, 0x2f, 0x67, 0x65, 0x6d, 0x6d, 0x2f, 0x63, 0x6f, 0x6c, 0x6c
        /*0042*/ 	.byte	0x65, 0x63, 0x74, 0x69, 0x76, 0x65, 0x2f, 0x73, 0x6d, 0x39, 0x30, 0x5f, 0x6d, 0x6d, 0x61, 0x5f
        /*0052*/ 	.byte	0x74, 0x6d, 0x61, 0x5f, 0x67, 0x6d, 0x6d, 0x61, 0x5f, 0x73, 0x73, 0x5f, 0x77, 0x61, 0x72, 0x70
        /*0062*/ 	.byte	0x73, 0x70, 0x65, 0x63, 0x69, 0x61, 0x6c, 0x69, 0x7a, 0x65, 0x64, 0x2e, 0x68, 0x70, 0x70, 0x00
	.type		__unnamed_1,@object
	.size		__unnamed_1,(.L_0 - __unnamed_1)
__unnamed_1:
        /*0072*/ 	.byte	0x76, 0x6f, 0x69, 0x64, 0x20, 0x63, 0x75, 0x74, 0x6c, 0x61, 0x73, 0x73, 0x3a, 0x3a, 0x67, 0x65
        /* <DEDUP_REMOVED lines=180> */
        /*0bc2*/ 	.byte	0x65, 0x6e, 0x74, 0x69, 0x74, 0x79, 0x5d, 0x00
.L_0:


//--------------------- .nv.shared._ZN7cutlass13device_kernelINS_4gemm6kernel13GemmUniversalIN4cute5tupleIJiiiiEEENS1_10collective13CollectiveMmaINS1_34MainloopSm90TmaGmmaWarpSpecializedILi3ENS5_IJNS4_1CILi1EEENSA_ILi2EEESB_EEENS1_35KernelTmaWarpSpecializedCooperativeEEENS5_IJNSA_ILi256EEENSA_ILi128EEESH_EEENS_6half_tENS5_IJlSB_lEEESJ_SK_NS4_8TiledMMAINS4_8MMA_AtomIJNS4_4SM904GMMA26MMA_64x128x16_F32F16F16_SSILNSO_5MajorE0ELSQ_0ELNSO_7ScaleInE1ELSR_1EEEEEENS4_6LayoutINS5_IJSC_SB_SB_EEENS5_IJSB_NSA_ILi0EEESW_EEEEENS5_IJNS4_10UnderscoreESZ_SZ_EEEEENS4_23SM90_TMA_LOAD_MULTICASTENS4_14ComposedLayoutINS4_7SwizzleILi3ELi4ELi3EEENS4_18smem_ptr_flag_bitsILi16EEENSU_INS5_IJNSA_ILi8EEENSA_ILi64EEEEEENS5_IJS19_SB_EEEEEEEvNS4_8identityENS4_13SM90_TMA_LOADES1D_vS1E_EENS_8epilogue10collective6detail29Sm90TmaWarpSpecializedAdapterINS1I_15DefaultEpilogueISJ_SK_SK_NS1H_6thread17LinearCombinationISJ_Li1EffLNS1M_9ScaleType4KindE0ELNS_15FloatRoundStyleE2ESJ_EENS1_15EpilogueDefaultEEEEEvvEEEEvNT_6ParamsE --------------------------
	.section	.nv.shared._ZN7cutlass13device_kernelINS_4gemm6kernel13GemmUniversalIN4cute5tupleIJiiiiEEENS1_10collective13CollectiveMmaINS1_34MainloopSm90TmaGmmaWarpSpecializedILi3ENS5_IJNS4_1CILi1EEENSA_ILi2EEESB_EEENS1_35KernelTmaWarpSpecializedCooperativeEEENS5_IJNSA_ILi256EEENSA_ILi128EEESH_EEENS_6half_tENS5_IJlSB_lEEESJ_SK_NS4_8TiledMMAINS4_8MMA_AtomIJNS4_4SM904GMMA26MMA_64x128x16_F32F16F16_SSILNSO_5MajorE0ELSQ_0ELNSO_7ScaleInE1ELSR_1EEEEEENS4_6LayoutINS5_IJSC_SB_SB_EEENS5_IJSB_NSA_ILi0EEESW_EEEEENS5_IJNS4_10UnderscoreESZ_SZ_EEEEENS4_23SM90_TMA_LOAD_MULTICASTENS4_14ComposedLayoutINS4_7SwizzleILi3ELi4ELi3EEENS4_18smem_ptr_flag_bitsILi16EEENSU_INS5_IJNSA_ILi8EEENSA_ILi64EEEEEENS5_IJS19_SB_EEEEEEEvNS4_8identityENS4_13SM90_TMA_LOADES1D_vS1E_EENS_8epilogue10collective6detail29Sm90TmaWarpSpecializedAdapterINS1I_15DefaultEpilogueISJ_SK_SK_NS1H_6thread17LinearCombinationISJ_Li1EffLNS1M_9ScaleType4KindE0ELNS_15FloatRoundStyleE2ESJ_EENS1_15EpilogueDefaultEEEEEvvEEEEvNT_6ParamsE,"aw",@nobits
	.sectionflags	@""
	.align	16
	.zero		1024


//--------------------- .nv.shared.reserved.0     --------------------------
	.section	.nv.shared.reserved.0,"aw",@nobits
	.weak		__nv_reservedSMEM_offset_0_alias
	.size		__nv_reservedSMEM_offset_0_alias, 0, 0
	.other		__nv_reservedSMEM_offset_0_alias,@"STO_CUDA_RESERVED_SHARED STV_DEFAULT"
__nv_reservedSMEM_offset_0_alias:
	.zero		0


//--------------------- .nv.global                --------------------------
	.section	.nv.global,"aw",@nobits
.nv.global:
	.type		_ZN39_INTERNAL_ff5c9c7b_4_k_cu_0f2fee2e_28924cute1_E,@object
	.size		_ZN39_INTERNAL_ff5c9c7b_4_k_cu_0f2fee2e_28924cute1_E,(_ZN39_INTERNAL_ff5c9c7b_4_k_cu_0f2fee2e_28924cuda3std3__45__cpo6cbeginE - _ZN39_INTERNAL_ff5c9c7b_4_k_cu_0f2fee2e_28924cute1_E)
_ZN39_INTERNAL_ff5c9c7b_4_k_cu_0f2fee2e_28924cute1_E:
	.zero		1
	.type		_ZN39_INTERNAL_ff5c9c7b_4_k_cu_0f2fee2e_28924cuda3std3__45__cpo6cbeginE,@object
	.size		_ZN39_INTERNAL_ff5c9c7b_4_k_cu_0f2fee2e_28924cuda3std3__45__cpo6cbeginE,(_ZN39_INTERNAL_ff5c9c7b_4_k_cu_0f2fee2e_28924cuda3std3__48in_placeE - _ZN39_INTERNAL_ff5c9c7b_4_k_cu_0f2fee2e_28924cuda3std3__45__cpo6cbeginE)
_ZN39_INTERNAL_ff5c9c7b_4_k_cu_0f2fee2e_28924cuda3std3__45__cpo6cbeginE:
	.zero		1
	.type		_ZN39_INTERNAL_ff5c9c7b_4_k_cu_0f2fee2e_28924cuda3std3__48in_placeE,@object
	.size		_ZN39_INTERNAL_ff5c9c7b_4_k_cu_0f2fee2e_28924cuda3std3__48in_placeE,(_ZN39_INTERNAL_ff5c9c7b_4_k_cu_0f2fee2e_28924cuda3std6ranges3__45__cpo9iter_moveE - _ZN39_INTERNAL_ff5c9c7b_4_k_cu_0f2fee2e_28924cuda3std3__48in_placeE)
_ZN39_INTERNAL_ff5c9c7b_4_k_cu_0f2fee2e_28924cuda3std3__48in_placeE:
	.zero		1
	.type		_ZN39_INTERNAL_ff5c9c7b_4_k_cu_0f2fee2e_28924cuda3std6ranges3__45__cpo9iter_moveE,@object
	.size		_ZN39_INTERNAL_ff5c9c7b_4_k_cu_0f2fee2e_28924cuda3std6ranges3__45__cpo9iter_moveE,(_ZN39_INTERNAL_ff5c9c7b_4_k_cu_0f2fee2e_28924cuda3std3__45__cpo5beginE - _ZN39_INTERNAL_ff5c9c7b_4_k_cu_0f2fee2e_28924cuda3std6ranges3__45__cpo9iter_moveE)
_ZN39_INTERNAL_ff5c9c7b_4_k_cu_0f2fee2e_28924cuda3std6ranges3__45__cpo9iter_moveE:
	.zero		1
	.type		_ZN39_INTERNAL_ff5c9c7b_4_k_cu_0f2fee2e_28924cuda3std3__45__cpo5beginE,@object
	.size		_ZN39_INTERNAL_ff5c9c7b_4_k_cu_0f2fee2e_28924cuda3std3__45__cpo5beginE,(_ZN39_INTERNAL_ff5c9c7b_4_k_cu_0f2fee2e_28924cuda3std3__441_GLOBAL__N__ff5c9c7b_4_k_cu_0f2fee2e_28926ignoreE - _ZN39_INTERNAL_ff5c9c7b_4_k_cu_0f2fee2e_28924cuda3std3__45__cpo5beginE)
_ZN39_INTERNAL_ff5c9c7b_4_k_cu_0f2fee2e_28924cuda3std3__45__cpo5beginE:
	.zero		1
	.type		_ZN39_INTERNAL_ff5c9c7b_4_k_cu_0f2fee2e_28924cuda3std3__441_GLOBAL__N__ff5c9c7b_4_k_cu_0f2fee2e_28926ignoreE,@object
	.size		_ZN39_INTERNAL_ff5c9c7b_4_k_cu_0f2fee2e_28924cuda3std3__441_GLOBAL__N__ff5c9c7b_4_k_cu_0f2fee2e_28926ignoreE,(_ZN39_INTERNAL_ff5c9c7b_4_k_cu_0f2fee2e_28924cute7productE - _ZN39_INTERNAL_ff5c9c7b_4_k_cu_0f2fee2e_28924cuda3std3__441_GLOBAL__N__ff5c9c7b_4_k_cu_0f2fee2e_28926ignoreE)
_ZN39_INTERNAL_ff5c9c7b_4_k_cu_0f2fee2e_28924cuda3std3__441_GLOBAL__N__ff5c9c7b_4_k_cu_0f2fee2e_28926ignoreE:
	.zero		1
	.type		_ZN39_INTERNAL_ff5c9c7b_4_k_cu_0f2fee2e_28924cute7productE,@object
	.size		_ZN39_INTERNAL_ff5c9c7b_4_k_cu_0f2fee2e_28924cute7productE,(_ZN39_INTERNAL_ff5c9c7b_4_k_cu_0f2fee2e_28924cuda3std3__45__cpo3endE - _ZN39_INTERNAL_ff5c9c7b_4_k_cu_0f2fee2e_28924cute7productE)
_ZN39_INTERNAL_ff5c9c7b_4_k_cu_0f2fee2e_28924cute7productE:
	.zero		1
	.type		_ZN39_INTERNAL_ff5c9c7b_4_k_cu_0f2fee2e_28924cuda3std3__45__cpo3endE,@object
	.size		_ZN39_INTERNAL_ff5c9c7b_4_k_cu_0f2fee2e_28924cuda3std3__45__cpo3endE,(_ZN39_INTERNAL_ff5c9c7b_4_k_cu_0f2fee2e_28924cuda3std3__419piecewise_constructE - _ZN39_INTERNAL_ff5c9c7b_4_k_cu_0f2fee2e_28924cuda3std3__45__cpo3endE)
_ZN39_INTERNAL_ff5c9c7b_4_k_cu_0f2fee2e_28924cuda3std3__45__cpo3endE:
	.zero		1
	.type		_ZN39_INTERNAL_ff5c9c7b_4_k_cu_0f2fee2e_28924cuda3std3__419piecewise_constructE,@object
	.size		_ZN39_INTERNAL_ff5c9c7b_4_k_cu_0f2fee2e_28924cuda3std3__419piecewise_constructE,(_ZN39_INTERNAL_ff5c9c7b_4_k_cu_0f2fee2e_28924cuda3std3__45__cpo4cendE - _ZN39_INTERNAL_ff5c9c7b_4_k_cu_0f2fee2e_28924cuda3std3__419piecewise_constructE)
_ZN39_INTERNAL_ff5c9c7b_4_k_cu_0f2fee2e_28924cuda3std3__419piecewise_constructE:
	.zero		1
	.type		_ZN39_INTERNAL_ff5c9c7b_4_k_cu_0f2fee2e_28924cuda3std3__45__cpo4cendE,@object
	.size		_ZN39_INTERNAL_ff5c9c7b_4_k_cu_0f2fee2e_28924cuda3std3__45__cpo4cendE,(_ZN39_INTERNAL_ff5c9c7b_4_k_cu_0f2fee2e_28924cuda3std6ranges3__45__cpo4swapE - _ZN39_INTERNAL_ff5c9c7b_4_k_cu_0f2fee2e_28924cuda3std3__45__cpo4cendE)
_ZN39_INTERNAL_ff5c9c7b_4_k_cu_0f2fee2e_28924cuda3std3__45__cpo4cendE:
	.zero		1
	.type		_ZN39_INTERNAL_ff5c9c7b_4_k_cu_0f2fee2e_28924cuda3std6ranges3__45__cpo4swapE,@object
	.size		_ZN39_INTERNAL_ff5c9c7b_4_k_cu_0f2fee2e_28924cuda3std6ranges3__45__cpo4swapE,(.L_8 - _ZN39_INTERNAL_ff5c9c7b_4_k_cu_0f2fee2e_28924cuda3std6ranges3__45__cpo4swapE)
_ZN39_INTERNAL_ff5c9c7b_4_k_cu_0f2fee2e_28924cuda3std6ranges3__45__cpo4swapE:
	.zero		1
.L_8:


//--------------------- .nv.constant0._ZN7cutlass13device_kernelINS_4gemm6kernel13GemmUniversalIN4cute5tupleIJiiiiEEENS1_10collective13CollectiveMmaINS1_34MainloopSm90TmaGmmaWarpSpecializedILi3ENS5_IJNS4_1CILi1EEENSA_ILi2EEESB_EEENS1_35KernelTmaWarpSpecializedCooperativeEEENS5_IJNSA_ILi256EEENSA_ILi128EEESH_EEENS_6half_tENS5_IJlSB_lEEESJ_SK_NS4_8TiledMMAINS4_8MMA_AtomIJNS4_4SM904GMMA26MMA_64x128x16_F32F16F16_SSILNSO_5MajorE0ELSQ_0ELNSO_7ScaleInE1ELSR_1EEEEEENS4_6LayoutINS5_IJSC_SB_SB_EEENS5_IJSB_NSA_ILi0EEESW_EEEEENS5_IJNS4_10UnderscoreESZ_SZ_EEEEENS4_23SM90_TMA_LOAD_MULTICASTENS4_14ComposedLayoutINS4_7SwizzleILi3ELi4ELi3EEENS4_18smem_ptr_flag_bitsILi16EEENSU_INS5_IJNSA_ILi8EEENSA_ILi64EEEEEENS5_IJS19_SB_EEEEEEEvNS4_8identityENS4_13SM90_TMA_LOADES1D_vS1E_EENS_8epilogue10collective6detail29Sm90TmaWarpSpecializedAdapterINS1I_15DefaultEpilogueISJ_SK_SK_NS1H_6thread17LinearCombinationISJ_Li1EffLNS1M_9ScaleType4KindE0ELNS_15FloatRoundStyleE2ESJ_EENS1_15EpilogueDefaultEEEEEvvEEEEvNT_6ParamsE --------------------------
	.section	.nv.constant0._ZN7cutlass13device_kernelINS_4gemm6kernel13GemmUniversalIN4cute5tupleIJiiiiEEENS1_10collective13CollectiveMmaINS1_34MainloopSm90TmaGmmaWarpSpecializedILi3ENS5_IJNS4_1CILi1EEENSA_ILi2EEESB_EEENS1_35KernelTmaWarpSpecializedCooperativeEEENS5_IJNSA_ILi256EEENSA_ILi128EEESH_EEENS_6half_tENS5_IJlSB_lEEESJ_SK_NS4_8TiledMMAINS4_8MMA_AtomIJNS4_4SM904GMMA26MMA_64x128x16_F32F16F16_SSILNSO_5MajorE0ELSQ_0ELNSO_7ScaleInE1ELSR_1EEEEEENS4_6LayoutINS5_IJSC_SB_SB_EEENS5_IJSB_NSA_ILi0EEESW_EEEEENS5_IJNS4_10UnderscoreESZ_SZ_EEEEENS4_23SM90_TMA_LOAD_MULTICASTENS4_14ComposedLayoutINS4_7SwizzleILi3ELi4ELi3EEENS4_18smem_ptr_flag_bitsILi16EEENSU_INS5_IJNSA_ILi8EEENSA_ILi64EEEEEENS5_IJS19_SB_EEEEEEEvNS4_8identityENS4_13SM90_TMA_LOADES1D_vS1E_EENS_8epilogue10collective6detail29Sm90TmaWarpSpecializedAdapterINS1I_15DefaultEpilogueISJ_SK_SK_NS1H_6thread17LinearCombinationISJ_Li1EffLNS1M_9ScaleType4KindE0ELNS_15FloatRoundStyleE2ESJ_EENS1_15EpilogueDefaultEEEEEvvEEEEvNT_6ParamsE,"a",@progbits
	.sectionflags	@""
	.align	4
.nv.constant0._ZN7cutlass13device_kernelINS_4gemm6kernel13GemmUniversalIN4cute5tupleIJiiiiEEENS1_10collective13CollectiveMmaINS1_34MainloopSm90TmaGmmaWarpSpecializedILi3ENS5_IJNS4_1CILi1EEENSA_ILi2EEESB_EEENS1_35KernelTmaWarpSpecializedCooperativeEEENS5_IJNSA_ILi256EEENSA_ILi128EEESH_EEENS_6half_tENS5_IJlSB_lEEESJ_SK_NS4_8TiledMMAINS4_8MMA_AtomIJNS4_4SM904GMMA26MMA_64x128x16_F32F16F16_SSILNSO_5MajorE0ELSQ_0ELNSO_7ScaleInE1ELSR_1EEEEEENS4_6LayoutINS5_IJSC_SB_SB_EEENS5_IJSB_NSA_ILi0EEESW_EEEEENS5_IJNS4_10UnderscoreESZ_SZ_EEEEENS4_23SM90_TMA_LOAD_MULTICASTENS4_14ComposedLayoutINS4_7SwizzleILi3ELi4ELi3EEENS4_18smem_ptr_flag_bitsILi16EEENSU_INS5_IJNSA_ILi8EEENSA_ILi64EEEEEENS5_IJS19_SB_EEEEEEEvNS4_8identityENS4_13SM90_TMA_LOADES1D_vS1E_EENS_8epilogue10collective6detail29Sm90TmaWarpSpecializedAdapterINS1I_15DefaultEpilogueISJ_SK_SK_NS1H_6thread17LinearCombinationISJ_Li1EffLNS1M_9ScaleType4KindE0ELNS_15FloatRoundStyleE2ESJ_EENS1_15EpilogueDefaultEEEEEvvEEEEvNT_6ParamsE:
	.zero		1664


//--------------------- SYMBOLS --------------------------

	.type		.nv.reservedSmem.offset0,@object
	.size		.nv.reservedSmem.offset0,0x4
	.type		__assertfail,@function
